	.target	sm_90a

	.elftype	@"ET_EXEC"


//--------------------- .note.nv.tkinfo           --------------------------
	.section	.note.nv.tkinfo,"",@"SHT_NOTE"
	.sectionflags	@"SHF_NOTE_NV_TKINFO"
	.tkinfo
        /*0018*/ 	.word	0x00000002
        /*0030*/ 	.string	""
        /*0030*/ 	.string	"ptxas"
        /*0030*/ 	.string	"Cuda compilation tools, release 13.0, V13.0.88"
        /*0030*/ 	.string	"Build cuda_13.0.r13.0/compiler.36424714_0"
        /*0030*/ 	.string	"-arch sm_90a -m 64 "



//--------------------- .note.nv.cuinfo           --------------------------
	.section	.note.nv.cuinfo,"",@"SHT_NOTE"
	.sectionflags	@"SHF_NOTE_NV_CUINFO"
        /*0018*/ 	.short	0x0002
        /*001a*/ 	.short	0x005a
        /*001c*/ 	.short	0x0082
	.zero		2


//--------------------- .nv.info                  --------------------------
	.section	.nv.info,"",@"SHT_CUDA_INFO"
	.align	4


	//----- nvinfo : EIATTR_REGCOUNT
	.align		4
        /*0000*/ 	.byte	0x04, 0x2f
        /*0002*/ 	.short	(.L_15 - .L_14)
	.align		4
.L_14:
        /*0004*/ 	.word	index@(_ZN7cutlass13device_kernelINS_4gemm6kernel13GemmUniversalIN4cute5tupleIJiiiiEEENS1_10collective13CollectiveMmaINS1_34MainloopSm90TmaGmmaWarpSpecializedILi2ENS5_IJNS4_1CILi1EEESB_SB_EEENS1_35KernelTmaWarpSpecializedCooperativeEEENS5_IJNSA_ILi128EEENSA_ILi224EEENSA_ILi256EEEEEEaNS5_IJlSB_lEEEaSJ_NS4_8TiledMMAINS4_8MMA_AtomIJNS4_4SM904GMMA26MMA_64x32x32_S32S8S8_SS_TNEEEENS4_6LayoutINS5_IJNSA_ILi2EEESB_SB_EEENS5_IJSB_NSA_ILi0EEEST_EEEEENS5_IJNS4_10UnderscoreESW_SW_EEEEENS4_13SM90_TMA_LOADENS4_14ComposedLayoutINS4_7SwizzleILi3ELi4ELi3EEENS4_18smem_ptr_flag_bitsILi8EEENSQ_INS5_IJNSA_ILi8EEESF_EEENS5_IJSF_SB_EEEEEEEvNS4_8identityESZ_S19_vS1A_EENS_8epilogue10collective6detail29Sm90TmaWarpSpecializedAdapterINS1D_15DefaultEpilogueIaSJ_SJ_NS1C_6thread17LinearCombinationIaLi1EiiLNS1H_9ScaleType4KindE0ELNS_15FloatRoundStyleE2EaEENS1_15EpilogueDefaultEEEEEvvEEEEvNT_6ParamsE)
        /*0008*/ 	.word	0x000000a8


	//----- nvinfo : EIATTR_FRAME_SIZE
	.align		4
.L_15:
        /*000c*/ 	.byte	0x04, 0x11
        /*000e*/ 	.short	(.L_17 - .L_16)
	.align		4
.L_16:
        /*0010*/ 	.word	index@(_ZN7cutlass13device_kernelINS_4gemm6kernel13GemmUniversalIN4cute5tupleIJiiiiEEENS1_10collective13CollectiveMmaINS1_34MainloopSm90TmaGmmaWarpSpecializedILi2ENS5_IJNS4_1CILi1EEESB_SB_EEENS1_35KernelTmaWarpSpecializedCooperativeEEENS5_IJNSA_ILi128EEENSA_ILi224EEENSA_ILi256EEEEEEaNS5_IJlSB_lEEEaSJ_NS4_8TiledMMAINS4_8MMA_AtomIJNS4_4SM904GMMA26MMA_64x32x32_S32S8S8_SS_TNEEEENS4_6LayoutINS5_IJNSA_ILi2EEESB_SB_EEENS5_IJSB_NSA_ILi0EEEST_EEEEENS5_IJNS4_10UnderscoreESW_SW_EEEEENS4_13SM90_TMA_LOADENS4_14ComposedLayoutINS4_7SwizzleILi3ELi4ELi3EEENS4_18smem_ptr_flag_bitsILi8EEENSQ_INS5_IJNSA_ILi8EEESF_EEENS5_IJSF_SB_EEEEEEEvNS4_8identityESZ_S19_vS1A_EENS_8epilogue10collective6detail29Sm90TmaWarpSpecializedAdapterINS1D_15DefaultEpilogueIaSJ_SJ_NS1C_6thread17LinearCombinationIaLi1EiiLNS1H_9ScaleType4KindE0ELNS_15FloatRoundStyleE2EaEENS1_15EpilogueDefaultEEEEEvvEEEEvNT_6ParamsE)
        /*0014*/ 	.word	0x00000000


	//----- nvinfo : EIATTR_MIN_STACK_SIZE
	.align		4
.L_17:
        /*0018*/ 	.byte	0x04, 0x12
        /*001a*/ 	.short	(.L_19 - .L_18)
	.align		4
.L_18:
        /*001c*/ 	.word	index@(_ZN7cutlass13device_kernelINS_4gemm6kernel13GemmUniversalIN4cute5tupleIJiiiiEEENS1_10collective13CollectiveMmaINS1_34MainloopSm90TmaGmmaWarpSpecializedILi2ENS5_IJNS4_1CILi1EEESB_SB_EEENS1_35KernelTmaWarpSpecializedCooperativeEEENS5_IJNSA_ILi128EEENSA_ILi224EEENSA_ILi256EEEEEEaNS5_IJlSB_lEEEaSJ_NS4_8TiledMMAINS4_8MMA_AtomIJNS4_4SM904GMMA26MMA_64x32x32_S32S8S8_SS_TNEEEENS4_6LayoutINS5_IJNSA_ILi2EEESB_SB_EEENS5_IJSB_NSA_ILi0EEEST_EEEEENS5_IJNS4_10UnderscoreESW_SW_EEEEENS4_13SM90_TMA_LOADENS4_14ComposedLayoutINS4_7SwizzleILi3ELi4ELi3EEENS4_18smem_ptr_flag_bitsILi8EEENSQ_INS5_IJNSA_ILi8EEESF_EEENS5_IJSF_SB_EEEEEEEvNS4_8identityESZ_S19_vS1A_EENS_8epilogue10collective6detail29Sm90TmaWarpSpecializedAdapterINS1D_15DefaultEpilogueIaSJ_SJ_NS1C_6thread17LinearCombinationIaLi1EiiLNS1H_9ScaleType4KindE0ELNS_15FloatRoundStyleE2EaEENS1_15EpilogueDefaultEEEEEvvEEEEvNT_6ParamsE)
        /*0020*/ 	.word	0x00000000
.L_19:


//--------------------- .nv.compat                --------------------------
	.section	.nv.compat,"",@"SHT_CUDA_COMPAT_INFO"
	.align	4
        /*0000*/ 	.byte	0x02, 0x09, 0x01, 0x00, 0x02, 0x02, 0x04, 0x00, 0x02, 0x05, 0x05, 0x00, 0x03, 0x07, 0x01, 0x01
        /*0010*/ 	.byte	0x02, 0x03, 0x01, 0x00, 0x02, 0x06, 0x01, 0x00, 0x04, 0x0b, 0x08, 0x00, 0x00, 0x00, 0x00, 0x00
        /*0020*/ 	.byte	0x00, 0x00, 0x00, 0x00


//--------------------- .nv.info._ZN7cutlass13device_kernelINS_4gemm6kernel13GemmUniversalIN4cute5tupleIJiiiiEEENS1_10collective13CollectiveMmaINS1_34MainloopSm90TmaGmmaWarpSpecializedILi2ENS5_IJNS4_1CILi1EEESB_SB_EEENS1_35KernelTmaWarpSpecializedCooperativeEEENS5_IJNSA_ILi128EEENSA_ILi224EEENSA_ILi256EEEEEEaNS5_IJlSB_lEEEaSJ_NS4_8TiledMMAINS4_8MMA_AtomIJNS4_4SM904GMMA26MMA_64x32x32_S32S8S8_SS_TNEEEENS4_6LayoutINS5_IJNSA_ILi2EEESB_SB_EEENS5_IJSB_NSA_ILi0EEEST_EEEEENS5_IJNS4_10UnderscoreESW_SW_EEEEENS4_13SM90_TMA_LOADENS4_14ComposedLayoutINS4_7SwizzleILi3ELi4ELi3EEENS4_18smem_ptr_flag_bitsILi8EEENSQ_INS5_IJNSA_ILi8EEESF_EEENS5_IJSF_SB_EEEEEEEvNS4_8identityESZ_S19_vS1A_EENS_8epilogue10collective6detail29Sm90TmaWarpSpecializedAdapterINS1D_15DefaultEpilogueIaSJ_SJ_NS1C_6thread17LinearCombinationIaLi1EiiLNS1H_9ScaleType4KindE0ELNS_15FloatRoundStyleE2EaEENS1_15EpilogueDefaultEEEEEvvEEEEvNT_6ParamsE --------------------------
	.section	.nv.info._ZN7cutlass13device_kernelINS_4gemm6kernel13GemmUniversalIN4cute5tupleIJiiiiEEENS1_10collective13CollectiveMmaINS1_34MainloopSm90TmaGmmaWarpSpecializedILi2ENS5_IJNS4_1CILi1EEESB_SB_EEENS1_35KernelTmaWarpSpecializedCooperativeEEENS5_IJNSA_ILi128EEENSA_ILi224EEENSA_ILi256EEEEEEaNS5_IJlSB_lEEEaSJ_NS4_8TiledMMAINS4_8MMA_AtomIJNS4_4SM904GMMA26MMA_64x32x32_S32S8S8_SS_TNEEEENS4_6LayoutINS5_IJNSA_ILi2EEESB_SB_EEENS5_IJSB_NSA_ILi0EEEST_EEEEENS5_IJNS4_10UnderscoreESW_SW_EEEEENS4_13SM90_TMA_LOADENS4_14ComposedLayoutINS4_7SwizzleILi3ELi4ELi3EEENS4_18smem_ptr_flag_bitsILi8EEENSQ_INS5_IJNSA_ILi8EEESF_EEENS5_IJSF_SB_EEEEEEEvNS4_8identityESZ_S19_vS1A_EENS_8epilogue10collective6detail29Sm90TmaWarpSpecializedAdapterINS1D_15DefaultEpilogueIaSJ_SJ_NS1C_6thread17LinearCombinationIaLi1EiiLNS1H_9ScaleType4KindE0ELNS_15FloatRoundStyleE2EaEENS1_15EpilogueDefaultEEEEEvvEEEEvNT_6ParamsE,"",@"SHT_CUDA_INFO"
	.sectionflags	@""
	.align	4


	//----- nvinfo : EIATTR_CUDA_API_VERSION
	.align		4
        /*0000*/ 	.byte	0x04, 0x37
        /*0002*/ 	.short	(.L_21 - .L_20)
.L_20:
        /*0004*/ 	.word	0x00000082


	//----- nvinfo : EIATTR_KPARAM_INFO
	.align		4
.L_21:
        /*0008*/ 	.byte	0x04, 0x17
        /*000a*/ 	.short	(.L_23 - .L_22)
.L_22:
        /*000c*/ 	.word	0x00000000
        /*0010*/ 	.short	0x0000
        /*0012*/ 	.short	0x0070
        /*0014*/ 	.byte	0x00, 0xf0, 0x01, 0x10


	//----- nvinfo : EIATTR_SPARSE_MMA_MASK
	.align		4
.L_23:
        /*0018*/ 	.byte	0x03, 0x50
        /*001a*/ 	.short	0x0000


	//----- nvinfo : EIATTR_MAXREG_COUNT
	.align		4
        /*001c*/ 	.byte	0x03, 0x1b
        /*001e*/ 	.short	0x00a8


	//----- nvinfo : EIATTR_NUM_BARRIERS
	.align		4
        /*0020*/ 	.byte	0x02, 0x4c
        /*0022*/ 	.byte	0x01
	.zero		1


	//----- nvinfo : EIATTR_EXTERNS
	.align		4
        /*0024*/ 	.byte	0x04, 0x0f
        /*0026*/ 	.short	(.L_25 - .L_24)


	//   ....[0]....
	.align		4
.L_24:
        /*0028*/ 	.word	index@(__assertfail)


	//----- nvinfo : EIATTR_MERCURY_ISA_VERSION
	.align		4
.L_25:
        /*002c*/ 	.byte	0x03, 0x5f
        /*002e*/ 	.short	0x0101


	//----- nvinfo : EIATTR_INT_WARP_WIDE_INSTR_OFFSETS
	.align		4
        /*0030*/ 	.byte	0x04, 0x31
        /*0032*/ 	.short	(.L_27 - .L_26)


	//   ....[0]....
.L_26:
        /*0034*/ 	.word	0x00000370


	//   ....[1]....
        /*0038*/ 	.word	0x000003a0


	//   ....[2]....
        /*003c*/ 	.word	0x00000480


	//----- nvinfo : EIATTR_COOP_GROUP_MASK_REGIDS
	.align		4
.L_27:
        /*0040*/ 	.byte	0x04, 0x29
        /*0042*/ 	.short	(.L_29 - .L_28)


	//   ....[0]....
.L_28:
        /*0044*/ 	.word	0xffffffff


	//   ....[1]....
        /*0048*/ 	.word	0xffffffff


	//   ....[2]....
        /*004c*/ 	.word	0xffffffff


	//   ....[3]....
        /*0050*/ 	.word	0xffffffff


	//   ....[4]....
        /*0054*/ 	.word	0xffffffff


	//----- nvinfo : EIATTR_COOP_GROUP_INSTR_OFFSETS
	.align		4
.L_29:
        /*0058*/ 	.byte	0x04, 0x28
        /*005a*/ 	.short	(.L_31 - .L_30)


	//   ....[0]....
.L_30:
        /*005c*/ 	.word	0x00000060


	//   ....[1]....
        /*0060*/ 	.word	0x00000070


	//   ....[2]....
        /*0064*/ 	.word	0x00000130


	//   ....[3]....
        /*0068*/ 	.word	0x00000280


	//   ....[4]....
        /*006c*/ 	.word	0x00000f30


	//----- nvinfo : EIATTR_REG_RECONFIG
	.align		4
.L_31:
        /*0070*/ 	.byte	0x01, 0x54
	.zero		2


	//----- nvinfo : EIATTR_SYSCALL_OFFSETS
	.align		4
        /*0074*/ 	.byte	0x04, 0x46
        /*0076*/ 	.short	(.L_33 - .L_32)


	//   ....[0]....
.L_32:
        /*0078*/ 	.word	0x000010f0


	//----- nvinfo : EIATTR_MBARRIER_INSTR_OFFSETS
	.align		4
.L_33:
        /*007c*/ 	.byte	0x04, 0x39
        /*007e*/ 	.short	(.L_35 - .L_34)


	//   ....[0]....
.L_34:
        /*0080*/ 	.word	0x00000230
        /*0084*/ 	.word	0x000000ff
        /*0088*/ 	.word	0x00000000
        /*008c*/ 	.short	0x0100
        /*008e*/ 	.byte	0x08
	.zero		1


	//   ....[1]....
        /*0090*/ 	.word	0x00000240
        /*0094*/ 	.word	0x000000ff
        /*0098*/ 	.word	0x00000010
        /*009c*/ 	.short	0x0100
        /*009e*/ 	.byte	0x08
	.zero		1


	//   ....[2]....
        /*00a0*/ 	.word	0x00000250
        /*00a4*/ 	.word	0x000000ff
        /*00a8*/ 	.word	0x00000008
        /*00ac*/ 	.short	0x0100
        /*00ae*/ 	.byte	0x08
	.zero		1


	//   ....[3]....
        /*00b0*/ 	.word	0x00000260
        /*00b4*/ 	.word	0x000000ff
        /*00b8*/ 	.word	0x00000018
        /*00bc*/ 	.short	0x0100
        /*00be*/ 	.byte	0x08
	.zero		1


	//   ....[4]....
        /*00c0*/ 	.word	0x000004f0
        /*00c4*/ 	.word	0x000000ff
        /*00c8*/ 	.word	0x00000030
        /*00cc*/ 	.short	0x0100
        /*00ce*/ 	.byte	0x06
	.zero		1


	//   ....[5]....
        /*00d0*/ 	.word	0x00000550
        /*00d4*/ 	.word	0x000000ff
        /*00d8*/ 	.word	0x00000038
        /*00dc*/ 	.short	0x0100
        /*00de*/ 	.byte	0x06
	.zero		1


	//   ....[6]....
        /*00e0*/ 	.word	0x000011c0
        /*00e4*/ 	.word	0x00000003
        /*00e8*/ 	.word	0x00000000
        /*00ec*/ 	.short	0x010a
        /*00ee*/ 	.byte	0x3f
	.zero		1


	//   ....[7]....
        /*00f0*/ 	.word	0x00001200
        /*00f4*/ 	.word	0x00000003
        /*00f8*/ 	.word	0x00000000
        /*00fc*/ 	.short	0x010a
        /*00fe*/ 	.byte	0x3f
	.zero		1


	//   ....[8]....
        /*0100*/ 	.word	0x00002ae0
        /*0104*/ 	.word	0x00000005
        /*0108*/ 	.word	0x00000000
        /*010c*/ 	.short	0x010a
        /*010e*/ 	.byte	0x3f
	.zero		1


	//   ....[9]....
        /*0110*/ 	.word	0x00002b20
        /*0114*/ 	.word	0x00000005
        /*0118*/ 	.word	0x00000000
        /*011c*/ 	.short	0x010a
        /*011e*/ 	.byte	0x3f
	.zero		1


	//   ....[10]....
        /*0120*/ 	.word	0x00004140
        /*0124*/ 	.word	0x00000004
        /*0128*/ 	.word	0x00000000
        /*012c*/ 	.short	0x0101
        /*012e*/ 	.byte	0x3f
	.zero		1


	//   ....[11]....
        /*0130*/ 	.word	0x00004300
        /*0134*/ 	.word	0x00000000
        /*0138*/ 	.word	0x00000000
        /*013c*/ 	.short	0x0101
        /*013e*/ 	.byte	0x3f
	.zero		1


	//   ....[12]....
        /*0140*/ 	.word	0x0000b350
        /*0144*/ 	.word	0x0000000c
        /*0148*/ 	.word	0x00000010
        /*014c*/ 	.short	0x010a
        /*014e*/ 	.byte	0x3f
	.zero		1


	//   ....[13]....
        /*0150*/ 	.word	0x0000b7d0
        /*0154*/ 	.word	0x00000005
        /*0158*/ 	.word	0x00000038
        /*015c*/ 	.short	0x0101
        /*015e*/ 	.byte	0x3f
	.zero		1


	//   ....[14]....
        /*0160*/ 	.word	0x0000bed0
        /*0164*/ 	.word	0x00000007
        /*0168*/ 	.word	0x00000000
        /*016c*/ 	.short	0x010a
        /*016e*/ 	.byte	0x3f
	.zero		1


	//   ....[15]....
        /*0170*/ 	.word	0x0000bf50
        /*0174*/ 	.word	0x00000005
        /*0178*/ 	.word	0x00000000
        /*017c*/ 	.short	0x010a
        /*017e*/ 	.byte	0x3f
	.zero		1


	//   ....[16]....
        /*0180*/ 	.word	0x0000bfb0
        /*0184*/ 	.word	0x00000003
        /*0188*/ 	.word	0x00000000
        /*018c*/ 	.short	0x010a
        /*018e*/ 	.byte	0x3f
	.zero		1


	//   ....[17]....
        /*0190*/ 	.word	0x0000c000
        /*0194*/ 	.word	0x00000005
        /*0198*/ 	.word	0x00000000
        /*019c*/ 	.short	0x010a
        /*019e*/ 	.byte	0x3f
	.zero		1


	//   ....[18]....
        /*01a0*/ 	.word	0x0000c0d0
        /*01a4*/ 	.word	0x0000000c
        /*01a8*/ 	.word	0x00000010
        /*01ac*/ 	.short	0x010a
        /*01ae*/ 	.byte	0x3f
	.zero		1


	//   ....[19]....
        /*01b0*/ 	.word	0x0000c1a0
        /*01b4*/ 	.word	0x00000007
        /*01b8*/ 	.word	0x00000000
        /*01bc*/ 	.short	0x010a
        /*01be*/ 	.byte	0x3f
	.zero		1


	//----- nvinfo : EIATTR_NUM_MBARRIERS
	.align		4
.L_35:
        /*01c0*/ 	.byte	0x03, 0x38
        /*01c2*/ 	.short	0x0006


	//----- nvinfo : EIATTR_EXIT_INSTR_OFFSETS
	.align		4
        /*01c4*/ 	.byte	0x04, 0x1c
        /*01c6*/ 	.short	(.L_37 - .L_36)


	//   ....[0]....
.L_36:
        /*01c8*/ 	.word	0x000005a0


	//   ....[1]....
        /*01cc*/ 	.word	0x00000e70


	//   ....[2]....
        /*01d0*/ 	.word	0x0000a9c0


	//   ....[3]....
        /*01d4*/ 	.word	0x0000aff0


	//   ....[4]....
        /*01d8*/ 	.word	0x0000bfa0


	//----- nvinfo : EIATTR_MAX_THREADS
	.align		4
.L_37:
        /*01dc*/ 	.byte	0x04, 0x05
        /*01de*/ 	.short	(.L_39 - .L_38)
.L_38:
        /*01e0*/ 	.word	0x00000180
        /*01e4*/ 	.word	0x00000001
        /*01e8*/ 	.word	0x00000001


	//----- nvinfo : EIATTR_CRS_STACK_SIZE
	.align		4
.L_39:
        /*01ec*/ 	.byte	0x04, 0x1e
        /*01ee*/ 	.short	(.L_41 - .L_40)
.L_40:
        /*01f0*/ 	.word	0x00000000


	//----- nvinfo : EIATTR_CBANK_PARAM_SIZE
	.align		4
.L_41:
        /*01f4*/ 	.byte	0x03, 0x19
        /*01f6*/ 	.short	0x0470


	//----- nvinfo : EIATTR_PARAM_CBANK
	.align		4
        /*01f8*/ 	.byte	0x04, 0x0a
        /*01fa*/ 	.short	(.L_43 - .L_42)
	.align		4
.L_42:
        /*01fc*/ 	.word	index@(.nv.constant0._ZN7cutlass13device_kernelINS_4gemm6kernel13GemmUniversalIN4cute5tupleIJiiiiEEENS1_10collective13CollectiveMmaINS1_34MainloopSm90TmaGmmaWarpSpecializedILi2ENS5_IJNS4_1CILi1EEESB_SB_EEENS1_35KernelTmaWarpSpecializedCooperativeEEENS5_IJNSA_ILi128EEENSA_ILi224EEENSA_ILi256EEEEEEaNS5_IJlSB_lEEEaSJ_NS4_8TiledMMAINS4_8MMA_AtomIJNS4_4SM904GMMA26MMA_64x32x32_S32S8S8_SS_TNEEEENS4_6LayoutINS5_IJNSA_ILi2EEESB_SB_EEENS5_IJSB_NSA_ILi0EEEST_EEEEENS5_IJNS4_10UnderscoreESW_SW_EEEEENS4_13SM90_TMA_LOADENS4_14ComposedLayoutINS4_7SwizzleILi3ELi4ELi3EEENS4_18smem_ptr_flag_bitsILi8EEENSQ_INS5_IJNSA_ILi8EEESF_EEENS5_IJSF_SB_EEEEEEEvNS4_8identityESZ_S19_vS1A_EENS_8epilogue10collective6detail29Sm90TmaWarpSpecializedAdapterINS1D_15DefaultEpilogueIaSJ_SJ_NS1C_6thread17LinearCombinationIaLi1EiiLNS1H_9ScaleType4KindE0ELNS_15FloatRoundStyleE2EaEENS1_15EpilogueDefaultEEEEEvvEEEEvNT_6ParamsE)
        /*0200*/ 	.short	0x0210
        /*0202*/ 	.short	0x0470


	//----- nvinfo : EIATTR_SW_WAR
	.align		4
.L_43:
        /*0204*/ 	.byte	0x04, 0x36
        /*0206*/ 	.short	(.L_45 - .L_44)
.L_44:
        /*0208*/ 	.word	0x00000008
.L_45:


//--------------------- .nv.callgraph             --------------------------
	.section	.nv.callgraph,"",@"SHT_CUDA_CALLGRAPH"
	.align	4
	.sectionentsize	8
	.align		4
        /*0000*/ 	.word	0x00000000
	.align		4
        /*0004*/ 	.word	0xffffffff
	.align		4
        /*0008*/ 	.word	index@(_ZN7cutlass13device_kernelINS_4gemm6kernel13GemmUniversalIN4cute5tupleIJiiiiEEENS1_10collective13CollectiveMmaINS1_34MainloopSm90TmaGmmaWarpSpecializedILi2ENS5_IJNS4_1CILi1EEESB_SB_EEENS1_35KernelTmaWarpSpecializedCooperativeEEENS5_IJNSA_ILi128EEENSA_ILi224EEENSA_ILi256EEEEEEaNS5_IJlSB_lEEEaSJ_NS4_8TiledMMAINS4_8MMA_AtomIJNS4_4SM904GMMA26MMA_64x32x32_S32S8S8_SS_TNEEEENS4_6LayoutINS5_IJNSA_ILi2EEESB_SB_EEENS5_IJSB_NSA_ILi0EEEST_EEEEENS5_IJNS4_10UnderscoreESW_SW_EEEEENS4_13SM90_TMA_LOADENS4_14ComposedLayoutINS4_7SwizzleILi3ELi4ELi3EEENS4_18smem_ptr_flag_bitsILi8EEENSQ_INS5_IJNSA_ILi8EEESF_EEENS5_IJSF_SB_EEEEEEEvNS4_8identityESZ_S19_vS1A_EENS_8epilogue10collective6detail29Sm90TmaWarpSpecializedAdapterINS1D_15DefaultEpilogueIaSJ_SJ_NS1C_6thread17LinearCombinationIaLi1EiiLNS1H_9ScaleType4KindE0ELNS_15FloatRoundStyleE2EaEENS1_15EpilogueDefaultEEEEEvvEEEEvNT_6ParamsE)
	.align		4
        /*000c*/ 	.word	index@(__assertfail)
	.align		4
        /*0010*/ 	.word	0x00000000
	.align		4
        /*0014*/ 	.word	0xfffffffe
	.align		4
        /*0018*/ 	.word	0x00000000
	.align		4
        /*001c*/ 	.word	0xfffffffd
	.align		4
        /*0020*/ 	.word	0x00000000
	.align		4
        /*0024*/ 	.word	0xfffffffc


//--------------------- .nv.constant4             --------------------------
	.section	.nv.constant4,"a",@progbits
	.align	8
	.align		8
.nv.constant4:
        /*0000*/ 	.dword	__assertfail
	.align		8
        /*0008*/ 	.dword	__unnamed_1
	.align		8
        /*0010*/ 	.dword	_ZN40_INTERNAL_b94d25f0_4_k_cu_e4c23fee_175184cuda3std3__45__cpo5beginE
	.align		8
        /*0018*/ 	.dword	_ZN40_INTERNAL_b94d25f0_4_k_cu_e4c23fee_175184cuda3std3__45__cpo3endE
	.align		8
        /*0020*/ 	.dword	_ZN40_INTERNAL_b94d25f0_4_k_cu_e4c23fee_175184cuda3std3__45__cpo6cbeginE
	.align		8
        /*0028*/ 	.dword	_ZN40_INTERNAL_b94d25f0_4_k_cu_e4c23fee_175184cuda3std3__45__cpo4cendE
	.align		8
        /*0030*/ 	.dword	_ZN40_INTERNAL_b94d25f0_4_k_cu_e4c23fee_175184cuda3std3__442_GLOBAL__N__b94d25f0_4_k_cu_e4c23fee_175186ignoreE
	.align		8
        /*0038*/ 	.dword	_ZN40_INTERNAL_b94d25f0_4_k_cu_e4c23fee_175184cuda3std3__419piecewise_constructE
	.align		8
        /*0040*/ 	.dword	_ZN40_INTERNAL_b94d25f0_4_k_cu_e4c23fee_175184cuda3std3__48in_placeE
	.align		8
        /*0048*/ 	.dword	_ZN40_INTERNAL_b94d25f0_4_k_cu_e4c23fee_175184cuda3std6ranges3__45__cpo4swapE
	.align		8
        /*0050*/ 	.dword	_ZN40_INTERNAL_b94d25f0_4_k_cu_e4c23fee_175184cuda3std6ranges3__45__cpo9iter_moveE
	.align		8
        /*0058*/ 	.dword	_ZN40_INTERNAL_b94d25f0_4_k_cu_e4c23fee_175184cute7productE
	.align		8
        /*0060*/ 	.dword	_ZN40_INTERNAL_b94d25f0_4_k_cu_e4c23fee_175184cute1_E
	.align		8
        /*0068*/ 	.dword	$str$22
	.align		8
        /*0070*/ 	.dword	$str$23


//--------------------- .text._ZN7cutlass13device_kernelINS_4gemm6kernel13GemmUniversalIN4cute5tupleIJiiiiEEENS1_10collective13CollectiveMmaINS1_34MainloopSm90TmaGmmaWarpSpecializedILi2ENS5_IJNS4_1CILi1EEESB_SB_EEENS1_35KernelTmaWarpSpecializedCooperativeEEENS5_IJNSA_ILi128EEENSA_ILi224EEENSA_ILi256EEEEEEaNS5_IJlSB_lEEEaSJ_NS4_8TiledMMAINS4_8MMA_AtomIJNS4_4SM904GMMA26MMA_64x32x32_S32S8S8_SS_TNEEEENS4_6LayoutINS5_IJNSA_ILi2EEESB_SB_EEENS5_IJSB_NSA_ILi0EEEST_EEEEENS5_IJNS4_10UnderscoreESW_SW_EEEEENS4_13SM90_TMA_LOADENS4_14ComposedLayoutINS4_7SwizzleILi3ELi4ELi3EEENS4_18smem_ptr_flag_bitsILi8EEENSQ_INS5_IJNSA_ILi8EEESF_EEENS5_IJSF_SB_EEEEEEEvNS4_8identityESZ_S19_vS1A_EENS_8epilogue10collective6detail29Sm90TmaWarpSpecializedAdapterINS1D_15DefaultEpilogueIaSJ_SJ_NS1C_6thread17LinearCombinationIaLi1EiiLNS1H_9ScaleType4KindE0ELNS_15FloatRoundStyleE2EaEENS1_15EpilogueDefaultEEEEEvvEEEEvNT_6ParamsE --------------------------
	.section	.text._ZN7cutlass13device_kernelINS_4gemm6kernel13GemmUniversalIN4cute5tupleIJiiiiEEENS1_10collective13CollectiveMmaINS1_34MainloopSm90TmaGmmaWarpSpecializedILi2ENS5_IJNS4_1CILi1EEESB_SB_EEENS1_35KernelTmaWarpSpecializedCooperativeEEENS5_IJNSA_ILi128EEENSA_ILi224EEENSA_ILi256EEEEEEaNS5_IJlSB_lEEEaSJ_NS4_8TiledMMAINS4_8MMA_AtomIJNS4_4SM904GMMA26MMA_64x32x32_S32S8S8_SS_TNEEEENS4_6LayoutINS5_IJNSA_ILi2EEESB_SB_EEENS5_IJSB_NSA_ILi0EEEST_EEEEENS5_IJNS4_10UnderscoreESW_SW_EEEEENS4_13SM90_TMA_LOADENS4_14ComposedLayoutINS4_7SwizzleILi3ELi4ELi3EEENS4_18smem_ptr_flag_bitsILi8EEENSQ_INS5_IJNSA_ILi8EEESF_EEENS5_IJSF_SB_EEEEEEEvNS4_8identityESZ_S19_vS1A_EENS_8epilogue10collective6detail29Sm90TmaWarpSpecializedAdapterINS1D_15DefaultEpilogueIaSJ_SJ_NS1C_6thread17LinearCombinationIaLi1EiiLNS1H_9ScaleType4KindE0ELNS_15FloatRoundStyleE2EaEENS1_15EpilogueDefaultEEEEEvvEEEEvNT_6ParamsE,"ax",@progbits
	.align	128
.text._ZN7cutlass13device_kernelINS_4gemm6kernel13GemmUniversalIN4cute5tupleIJiiiiEEENS1_10collective13CollectiveMmaINS1_34MainloopSm90TmaGmmaWarpSpecializedILi2ENS5_IJNS4_1CILi1EEESB_SB_EEENS1_35KernelTmaWarpSpecializedCooperativeEEENS5_IJNSA_ILi128EEENSA_ILi224EEENSA_ILi256EEEEEEaNS5_IJlSB_lEEEaSJ_NS4_8TiledMMAINS4_8MMA_AtomIJNS4_4SM904GMMA26MMA_64x32x32_S32S8S8_SS_TNEEEENS4_6LayoutINS5_IJNSA_ILi2EEESB_SB_EEENS5_IJSB_NSA_ILi0EEEST_EEEEENS5_IJNS4_10UnderscoreESW_SW_EEEEENS4_13SM90_TMA_LOADENS4_14ComposedLayoutINS4_7SwizzleILi3ELi4ELi3EEENS4_18smem_ptr_flag_bitsILi8EEENSQ_INS5_IJNSA_ILi8EEESF_EEENS5_IJSF_SB_EEEEEEEvNS4_8identityESZ_S19_vS1A_EENS_8epilogue10collective6detail29Sm90TmaWarpSpecializedAdapterINS1D_15DefaultEpilogueIaSJ_SJ_NS1C_6thread17LinearCombinationIaLi1EiiLNS1H_9ScaleType4KindE0ELNS_15FloatRoundStyleE2EaEENS1_15EpilogueDefaultEEEEEvvEEEEvNT_6ParamsE:
        .type           _ZN7cutlass13device_kernelINS_4gemm6kernel13GemmUniversalIN4cute5tupleIJiiiiEEENS1_10collective13CollectiveMmaINS1_34MainloopSm90TmaGmmaWarpSpecializedILi2ENS5_IJNS4_1CILi1EEESB_SB_EEENS1_35KernelTmaWarpSpecializedCooperativeEEENS5_IJNSA_ILi128EEENSA_ILi224EEENSA_ILi256EEEEEEaNS5_IJlSB_lEEEaSJ_NS4_8TiledMMAINS4_8MMA_AtomIJNS4_4SM904GMMA26MMA_64x32x32_S32S8S8_SS_TNEEEENS4_6LayoutINS5_IJNSA_ILi2EEESB_SB_EEENS5_IJSB_NSA_ILi0EEEST_EEEEENS5_IJNS4_10UnderscoreESW_SW_EEEEENS4_13SM90_TMA_LOADENS4_14ComposedLayoutINS4_7SwizzleILi3ELi4ELi3EEENS4_18smem_ptr_flag_bitsILi8EEENSQ_INS5_IJNSA_ILi8EEESF_EEENS5_IJSF_SB_EEEEEEEvNS4_8identityESZ_S19_vS1A_EENS_8epilogue10collective6detail29Sm90TmaWarpSpecializedAdapterINS1D_15DefaultEpilogueIaSJ_SJ_NS1C_6thread17LinearCombinationIaLi1EiiLNS1H_9ScaleType4KindE0ELNS_15FloatRoundStyleE2EaEENS1_15EpilogueDefaultEEEEEvvEEEEvNT_6ParamsE,@function
        .size           _ZN7cutlass13device_kernelINS_4gemm6kernel13GemmUniversalIN4cute5tupleIJiiiiEEENS1_10collective13CollectiveMmaINS1_34MainloopSm90TmaGmmaWarpSpecializedILi2ENS5_IJNS4_1CILi1EEESB_SB_EEENS1_35KernelTmaWarpSpecializedCooperativeEEENS5_IJNSA_ILi128EEENSA_ILi224EEENSA_ILi256EEEEEEaNS5_IJlSB_lEEEaSJ_NS4_8TiledMMAINS4_8MMA_AtomIJNS4_4SM904GMMA26MMA_64x32x32_S32S8S8_SS_TNEEEENS4_6LayoutINS5_IJNSA_ILi2EEESB_SB_EEENS5_IJSB_NSA_ILi0EEEST_EEEEENS5_IJNS4_10UnderscoreESW_SW_EEEEENS4_13SM90_TMA_LOADENS4_14ComposedLayoutINS4_7SwizzleILi3ELi4ELi3EEENS4_18smem_ptr_flag_bitsILi8EEENSQ_INS5_IJNSA_ILi8EEESF_EEENS5_IJSF_SB_EEEEEEEvNS4_8identityESZ_S19_vS1A_EENS_8epilogue10collective6detail29Sm90TmaWarpSpecializedAdapterINS1D_15DefaultEpilogueIaSJ_SJ_NS1C_6thread17LinearCombinationIaLi1EiiLNS1H_9ScaleType4KindE0ELNS_15FloatRoundStyleE2EaEENS1_15EpilogueDefaultEEEEEvvEEEEvNT_6ParamsE,(.L_x_290 - _ZN7cutlass13device_kernelINS_4gemm6kernel13GemmUniversalIN4cute5tupleIJiiiiEEENS1_10collective13CollectiveMmaINS1_34MainloopSm90TmaGmmaWarpSpecializedILi2ENS5_IJNS4_1CILi1EEESB_SB_EEENS1_35KernelTmaWarpSpecializedCooperativeEEENS5_IJNSA_ILi128EEENSA_ILi224EEENSA_ILi256EEEEEEaNS5_IJlSB_lEEEaSJ_NS4_8TiledMMAINS4_8MMA_AtomIJNS4_4SM904GMMA26MMA_64x32x32_S32S8S8_SS_TNEEEENS4_6LayoutINS5_IJNSA_ILi2EEESB_SB_EEENS5_IJSB_NSA_ILi0EEEST_EEEEENS5_IJNS4_10UnderscoreESW_SW_EEEEENS4_13SM90_TMA_LOADENS4_14ComposedLayoutINS4_7SwizzleILi3ELi4ELi3EEENS4_18smem_ptr_flag_bitsILi8EEENSQ_INS5_IJNSA_ILi8EEESF_EEENS5_IJSF_SB_EEEEEEEvNS4_8identityESZ_S19_vS1A_EENS_8epilogue10collective6detail29Sm90TmaWarpSpecializedAdapterINS1D_15DefaultEpilogueIaSJ_SJ_NS1C_6thread17LinearCombinationIaLi1EiiLNS1H_9ScaleType4KindE0ELNS_15FloatRoundStyleE2EaEENS1_15EpilogueDefaultEEEEEvvEEEEvNT_6ParamsE)
        .other          _ZN7cutlass13device_kernelINS_4gemm6kernel13GemmUniversalIN4cute5tupleIJiiiiEEENS1_10collective13CollectiveMmaINS1_34MainloopSm90TmaGmmaWarpSpecializedILi2ENS5_IJNS4_1CILi1EEESB_SB_EEENS1_35KernelTmaWarpSpecializedCooperativeEEENS5_IJNSA_ILi128EEENSA_ILi224EEENSA_ILi256EEEEEEaNS5_IJlSB_lEEEaSJ_NS4_8TiledMMAINS4_8MMA_AtomIJNS4_4SM904GMMA26MMA_64x32x32_S32S8S8_SS_TNEEEENS4_6LayoutINS5_IJNSA_ILi2EEESB_SB_EEENS5_IJSB_NSA_ILi0EEEST_EEEEENS5_IJNS4_10UnderscoreESW_SW_EEEEENS4_13SM90_TMA_LOADENS4_14ComposedLayoutINS4_7SwizzleILi3ELi4ELi3EEENS4_18smem_ptr_flag_bitsILi8EEENSQ_INS5_IJNSA_ILi8EEESF_EEENS5_IJSF_SB_EEEEEEEvNS4_8identityESZ_S19_vS1A_EENS_8epilogue10collective6detail29Sm90TmaWarpSpecializedAdapterINS1D_15DefaultEpilogueIaSJ_SJ_NS1C_6thread17LinearCombinationIaLi1EiiLNS1H_9ScaleType4KindE0ELNS_15FloatRoundStyleE2EaEENS1_15EpilogueDefaultEEEEEvvEEEEvNT_6ParamsE,@"STO_CUDA_ENTRY STV_DEFAULT"
_ZN7cutlass13device_kernelINS_4gemm6kernel13GemmUniversalIN4cute5tupleIJiiiiEEENS1_10collective13CollectiveMmaINS1_34MainloopSm90TmaGmmaWarpSpecializedILi2ENS5_IJNS4_1CILi1EEESB_SB_EEENS1_35KernelTmaWarpSpecializedCooperativeEEENS5_IJNSA_ILi128EEENSA_ILi224EEENSA_ILi256EEEEEEaNS5_IJlSB_lEEEaSJ_NS4_8TiledMMAINS4_8MMA_AtomIJNS4_4SM904GMMA26MMA_64x32x32_S32S8S8_SS_TNEEEENS4_6LayoutINS5_IJNSA_ILi2EEESB_SB_EEENS5_IJSB_NSA_ILi0EEEST_EEEEENS5_IJNS4_10UnderscoreESW_SW_EEEEENS4_13SM90_TMA_LOADENS4_14ComposedLayoutINS4_7SwizzleILi3ELi4ELi3EEENS4_18smem_ptr_flag_bitsILi8EEENSQ_INS5_IJNSA_ILi8EEESF_EEENS5_IJSF_SB_EEEEEEEvNS4_8identityESZ_S19_vS1A_EENS_8epilogue10collective6detail29Sm90TmaWarpSpecializedAdapterINS1D_15DefaultEpilogueIaSJ_SJ_NS1C_6thread17LinearCombinationIaLi1EiiLNS1H_9ScaleType4KindE0ELNS_15FloatRoundStyleE2EaEENS1_15EpilogueDefaultEEEEEvvEEEEvNT_6ParamsE:
[----:B------:R-:W0:Y:S01]  /*0000*/  LDC R1, c[0x0][0x28] ;  /* 0x00000a00ff017b82 */ /* 0x000e220000000800 */
[----:B------:R-:W1:Y:S01]  /*0010*/  S2R R18, SR_TID.X ;  /* 0x0000000000127919 */ /* 0x000e620000002100 */
[----:B------:R-:W-:Y:S01]  /*0020*/  ELECT P0, URZ, PT ;  /* 0x00000000003f782f */ /* 0x000fe20003800000 */
[----:B------:R-:W-:Y:S01]  /*0030*/  BSSY B0, `(.L_x_0) ;  /* 0x000000f000007945 */ /* 0x000fe20003800000 */
[--C-:B-1----:R-:W-:Y:S02]  /*0040*/  SHF.R.U32.HI R0, RZ, 0x5, R18.reuse ;  /* 0x00000005ff007819 */ /* 0x102fe40000011612 */
[----:B------:R-:W-:-:S03]  /*0050*/  SHF.R.U32.HI R2, RZ, 0x7, R18 ;  /* 0x00000007ff027819 */ /* 0x000fc60000011612 */
[----:B------:R-:W1:Y:S04]  /*0060*/  SHFL.IDX PT, R5, R0, RZ, 0x1f ;  /* 0x00001fff00057589 */ /* 0x000e6800000e0000 */
[----:B------:R2:W3:Y:S01]  /*0070*/  SHFL.IDX PT, R8, R2, RZ, 0x1f ;  /* 0x00001fff02087589 */ /* 0x0004e200000e0000 */
[----:B-1----:R-:W-:-:S13]  /*0080*/  ISETP.NE.OR P0, PT, R5, RZ, !P0 ;  /* 0x000000ff0500720c */ /* 0x002fda0004705670 */
[----:B0-23--:R-:W-:Y:S05]  /*0090*/  @P0 BRA `(.L_x_1) ;  /* 0x0000000000200947 */ /* 0x00dfea0003800000 */
[----:B------:R-:W-:Y:S02]  /*00a0*/  ULDC.64 UR4, c[0x0][0x198] ;  /* 0x0000660000047ab9 */ /* 0x000fe40000000a00 */
[----:B------:R-:W-:Y:S02]  /*00b0*/  UIADD3 UR6, UP0, UR4, 0xf0, URZ ;  /* 0x000000f004067890 */ /* 0x000fe4000ff1e03f */
[----:B------:R-:W-:Y:S02]  /*00c0*/  UIADD3 UR4, UP1, UR4, 0x1f0, URZ ;  /* 0x000001f004047890 */ /* 0x000fe4000ff3e03f */
[----:B------:R-:W-:Y:S02]  /*00d0*/  UIADD3.X UR7, URZ, UR5, URZ, UP0, !UPT ;  /* 0x000000053f077290 */ /* 0x000fe400087fe43f */
[----:B------:R-:W-:-:S07]  /*00e0*/  UIADD3.X UR5, URZ, UR5, URZ, UP1, !UPT ;  /* 0x000000053f057290 */ /* 0x000fce0008ffe43f */
[----:B------:R0:W-:Y:S02]  /*00f0*/  UTMACCTL.PF [UR6] ;  /* 0x00000000060079b9 */ /* 0x0001e40008040000 */
[----:B------:R0:W-:Y:S02]  /*0100*/  UTMACCTL.PF [UR4] ;  /* 0x00000000040079b9 */ /* 0x0001e40008040000 */
[----:B0-----:R-:W-:Y:S01]  /*0110*/  NOP ;  /* 0x0000000000007918 */ /* 0x001fe20000000000 */
.L_x_1:
[----:B------:R-:W-:Y:S05]  /*0120*/  BSYNC B0 ;  /* 0x0000000000007941 */ /* 0x000fea0003800000 */
.L_x_0:
[----:B------:R-:W0:Y:S02]  /*0130*/  SHFL.IDX PT, R2, R0, RZ, 0x1f ;  /* 0x00001fff00027589 */ /* 0x000e2400000e0000 */
[----:B0-----:R-:W-:-:S13]  /*0140*/  ISETP.NE.AND P0, PT, R2, RZ, PT ;  /* 0x000000ff0200720c */ /* 0x001fda0003f05270 */
[----:B------:R-:W-:Y:S05]  /*0150*/  @P0 BRA `(.L_x_2) ;  /* 0x0000000000480947 */ /* 0x000fea0003800000 */
[----:B------:R-:W0:Y:S01]  /*0160*/  S2UR UR8, SR_CgaCtaId ;  /* 0x00000000000879c3 */ /* 0x000e220000008800 */
[----:B------:R-:W-:Y:S01]  /*0170*/  UMOV UR4, 0x400 ;  /* 0x0000040000047882 */ /* 0x000fe20000000000 */
[----:B------:R-:W-:Y:S01]  /*0180*/  UMOV UR5, 0x1 ;  /* 0x0000000100057882 */ /* 0x000fe20000000000 */
[----:B------:R-:W-:Y:S01]  /*0190*/  UMOV UR6, 0x100 ;  /* 0x0000010000067882 */ /* 0x000fe20000000000 */
[----:B------:R-:W-:Y:S01]  /*01a0*/  ELECT P0, URZ, PT ;  /* 0x00000000003f782f */ /* 0x000fe20003800000 */
[----:B------:R-:W-:-:S04]  /*01b0*/  UIADD3 UR6, -UR6, 0x100000, URZ ;  /* 0x0010000006067890 */ /* 0x000fc8000fffe13f */
[----:B------:R-:W-:Y:S02]  /*01c0*/  USHF.L.U32 UR7, UR6, 0xb, URZ ;  /* 0x0000000b06077899 */ /* 0x000fe4000800063f */
[----:B------:R-:W-:Y:S02]  /*01d0*/  USHF.L.U32 UR6, UR6, 0x1, URZ ;  /* 0x0000000106067899 */ /* 0x000fe4000800063f */
[----:B0-----:R-:W-:Y:S02]  /*01e0*/  ULEA UR8, UR8, UR4, 0x18 ;  /* 0x0000000408087291 */ /* 0x001fe4000f8ec03f */
[----:B------:R-:W-:-:S04]  /*01f0*/  UIADD3 UR4, -UR5, 0x100000, URZ ;  /* 0x0010000005047890 */ /* 0x000fc8000fffe13f */
[----:B------:R-:W-:Y:S02]  /*0200*/  USHF.L.U32 UR5, UR4, 0xb, URZ ;  /* 0x0000000b04057899 */ /* 0x000fe4000800063f */
[----:B------:R-:W-:Y:S01]  /*0210*/  USHF.L.U32 UR4, UR4, 0x1, URZ ;  /* 0x0000000104047899 */ /* 0x000fe2000800063f */
[----:B------:R-:W0:Y:S11]  /*0220*/  FENCE.VIEW.ASYNC.S ;  /* 0x00000000000073c6 */ /* 0x000e360000000000 */
[----:B0-----:R0:W1:Y:S01]  /*0230*/  SYNCS.EXCH.64 URZ, [UR8], UR4 ;  /* 0x00000004083f75b2 */ /* 0x0010620008000100 */
[----:B------:R0:W2:Y:S01]  /*0240*/  SYNCS.EXCH.64 URZ, [UR8+0x10], UR6 ;  /* 0x00001006083f75b2 */ /* 0x0000a20008000100 */
[----:B------:R0:W3:Y:S01]  /*0250*/  SYNCS.EXCH.64 URZ, [UR8+0x8], UR4 ;  /* 0x00000804083f75b2 */ /* 0x0000e20008000100 */
[----:B------:R0:W4:Y:S01]  /*0260*/  SYNCS.EXCH.64 URZ, [UR8+0x18], UR6 ;  /* 0x00001806083f75b2 */ /* 0x0001220008000100 */
[----:B------:R-:W-:Y:S01]  /*0270*/  NOP ;  /* 0x0000000000007918 */ /* 0x000fe20000000000 */
.L_x_2:
[----:B------:R-:W5:Y:S01]  /*0280*/  SHFL.IDX PT, R0, R0, RZ, 0x1f ;  /* 0x00001fff00007589 */ /* 0x000f6200000e0000 */
[----:B------:R-:W-:Y:S01]  /*0290*/  ELECT P0, URZ, PT ;  /* 0x00000000003f782f */ /* 0x000fe20003800000 */
[----:B------:R-:W1:Y:S01]  /*02a0*/  LDC R2, c[0x0][0x65c] ;  /* 0x00019700ff027b82 */ /* 0x000e620000000800 */
[----:B------:R-:W-:Y:S01]  /*02b0*/  SHF.R.S32.HI R6, RZ, 0x1f, R5 ;  /* 0x0000001fff067819 */ /* 0x000fe20000011405 */
[----:B------:R-:W2:Y:S01]  /*02c0*/  S2R R3, SR_CTAID.Y ;  /* 0x0000000000037919 */ /* 0x000ea20000002600 */
[----:B0-----:R-:W-:Y:S01]  /*02d0*/  UMOV UR4, 0x20 ;  /* 0x0000002000047882 */ /* 0x001fe20000000000 */
[----:B------:R-:W-:Y:S01]  /*02e0*/  ISETP.NE.AND P2, PT, R8, RZ, PT ;  /* 0x000000ff0800720c */ /* 0x000fe20003f45270 */
[----:B------:R-:W-:Y:S01]  /*02f0*/  NOP ;  /* 0x0000000000007918 */ /* 0x000fe20000000000 */
[----:B------:R-:W0:Y:S01]  /*0300*/  S2R R4, SR_CTAID.X ;  /* 0x0000000000047919 */ /* 0x000e220000002500 */
[----:B------:R-:W-:Y:S01]  /*0310*/  LEA.HI R6, R6, R5, RZ, 0x2 ;  /* 0x0000000506067211 */ /* 0x000fe200078f10ff */
[----:B------:R-:W-:Y:S01]  /*0320*/  NOP ;  /* 0x0000000000007918 */ /* 0x000fe20000000000 */
[----:B-----5:R-:W-:-:S02]  /*0330*/  ISETP.NE.OR P0, PT, R0, RZ, !P0 ;  /* 0x000000ff0000720c */ /* 0x020fc40004705670 */
[----:B-1----:R-:W-:-:S04]  /*0340*/  ISETP.NE.AND P3, PT, R2, 0x1, PT ;  /* 0x000000010200780c */ /* 0x002fc80003f65270 */
[----:B------:R-:W-:Y:S02]  /*0350*/  P2R R0, PR, RZ, 0x8 ;  /* 0x00000008ff007803 */ /* 0x000fe40000000000 */
[----:B------:R-:W-:-:S05]  /*0360*/  LOP3.LUT R0, R6, 0xfffffffc, RZ, 0xc0, !PT ;  /* 0xfffffffc06007812 */ /* 0x000fca00078ec0ff */
[----:B------:R-:W-:Y:S01]  /*0370*/  VOTEU.ALL UP0, P0 ;  /* 0x00000000003f7886 */ /* 0x000fe20000000000 */
[----:B------:R-:W-:Y:S01]  /*0380*/  IMAD.IADD R0, R5, 0x1, -R0 ;  /* 0x0000000105007824 */ /* 0x000fe200078e0a00 */
[----:B------:R-:W0:Y:S01]  /*0390*/  @P3 LDC R17, c[0x0][0x10] ;  /* 0x00000400ff113b82 */ /* 0x000e220000000800 */
[----:B------:R-:W-:Y:S01]  /*03a0*/  VOTEU.ALL UP1, P0 ;  /* 0x00000000003f7886 */ /* 0x000fe20000020000 */
[----:B--2---:R-:W-:Y:S01]  /*03b0*/  @P3 IMAD.MOV.U32 R6, RZ, RZ, R3 ;  /* 0x000000ffff063224 */ /* 0x004fe200078e0003 */
[----:B------:R-:W-:Y:S01]  /*03c0*/  @!UP0 UMOV UR6, 0x400 ;  /* 0x0000040000068882 */ /* 0x000fe20000000000 */
[----:B------:R-:W-:-:S04]  /*03d0*/  @!UP0 UIADD3 UR4, -UR4, 0x100000, URZ ;  /* 0x0010000004048890 */ /* 0x000fc8000fffe13f */
[----:B------:R-:W-:Y:S02]  /*03e0*/  @!UP0 USHF.L.U32 UR5, UR4, 0xb, URZ ;  /* 0x0000000b04058899 */ /* 0x000fe4000800063f */
[----:B------:R-:W-:Y:S01]  /*03f0*/  @!UP0 USHF.L.U32 UR4, UR4, 0x1, URZ ;  /* 0x0000000104048899 */ /* 0x000fe2000800063f */
[----:B------:R-:W-:Y:S02]  /*0400*/  @P3 IMAD.MOV.U32 R7, RZ, RZ, RZ ;  /* 0x000000ffff073224 */ /* 0x000fe400078e00ff */
[----:B------:R-:W-:Y:S01]  /*0410*/  IMAD.MOV.U32 R5, RZ, RZ, RZ ;  /* 0x000000ffff057224 */ /* 0x000fe200078e00ff */
[----:B------:R-:W1:Y:S01]  /*0420*/  @!UP0 S2UR UR7, SR_CgaCtaId ;  /* 0x00000000000789c3 */ /* 0x000e620000008800 */
[----:B------:R-:W-:-:S07]  /*0430*/  @P3 IMAD.MOV.U32 R11, RZ, RZ, RZ ;  /* 0x000000ffff0b3224 */ /* 0x000fce00078e00ff */
[----:B------:R-:W2:Y:S01]  /*0440*/  @!P3 LDC R9, c[0x0][0xc] ;  /* 0x00000300ff09bb82 */ /* 0x000ea20000000800 */
[----:B0-----:R-:W-:-:S04]  /*0450*/  @P3 IMAD.WIDE.U32 R16, R4, R17, R6 ;  /* 0x0000001104103225 */ /* 0x001fc800078e0006 */
[----:B------:R-:W-:Y:S01]  /*0460*/  @P3 IMAD.IADD R17, R17, 0x1, R11 ;  /* 0x0000000111113824 */ /* 0x000fe200078e020b */
[----:B-1----:R-:W-:Y:S01]  /*0470*/  @!UP0 ULEA UR6, UR7, UR6, 0x18 ;  /* 0x0000000607068291 */ /* 0x002fe2000f8ec03f */
[----:B------:R-:W-:Y:S01]  /*0480*/  VOTEU.ALL UP0, P0 ;  /* 0x00000000003f7886 */ /* 0x000fe20000000000 */
[----:B------:R-:W-:-:S04]  /*0490*/  ISETP.NE.AND P0, PT, R0, 0x3, PT ;  /* 0x000000030000780c */ /* 0x000fc80003f05270 */
[----:B------:R-:W-:Y:S01]  /*04a0*/  ISETP.EQ.OR P0, PT, R0, RZ, !P0 ;  /* 0x000000ff0000720c */ /* 0x000fe20004702670 */
[----:B--2---:R-:W-:-:S03]  /*04b0*/  @!P3 IMAD.WIDE.U32 R6, R9, R3, R4 ;  /* 0x000000030906b225 */ /* 0x004fc600078e0004 */
[C---:B------:R-:W-:Y:S01]  /*04c0*/  ISETP.EQ.AND P0, PT, R8.reuse, RZ, P0 ;  /* 0x000000ff0800720c */ /* 0x040fe20000702270 */
[----:B------:R-:W-:Y:S01]  /*04d0*/  VIADD R8, R8, 0xffffffff ;  /* 0xffffffff08087836 */ /* 0x000fe20000000000 */
[----:B------:R-:W0:Y:S02]  /*04e0*/  FENCE.VIEW.ASYNC.S ;  /* 0x00000000000073c6 */ /* 0x000e240000000000 */
[----:B0-----:R0:W3:Y:S01]  /*04f0*/  @!UP0 SYNCS.EXCH.64 URZ, [UR6+0x30], UR4 ;  /* 0x00003004063f85b2 */ /* 0x0010e20008000100 */
[----:B------:R-:W-:Y:S01]  /*0500*/  @!P3 IMAD.MOV.U32 R16, RZ, RZ, R6 ;  /* 0x000000ffff10b224 */ /* 0x000fe200078e0006 */
[----:B------:R-:W-:Y:S01]  /*0510*/  SEL R19, RZ, 0x1, !P0 ;  /* 0x00000001ff137807 */ /* 0x000fe20004000000 */
[----:B------:R-:W-:Y:S01]  /*0520*/  @!P3 IMAD.MOV.U32 R17, RZ, RZ, R7 ;  /* 0x000000ffff11b224 */ /* 0x000fe200078e0007 */
[----:B------:R-:W-:-:S04]  /*0530*/  ISETP.GE.U32.AND P1, PT, R8, 0x2, PT ;  /* 0x000000020800780c */ /* 0x000fc80003f26070 */
[----:B------:R-:W-:Y:S01]  /*0540*/  SEL R19, R19, 0x2, P1 ;  /* 0x0000000213137807 */ /* 0x000fe20000800000 */
[----:B------:R0:W3:Y:S01]  /*0550*/  @!UP1 SYNCS.EXCH.64 URZ, [UR6+0x38], UR4 ;  /* 0x00003804063f95b2 */ /* 0x0000e20008000100 */
[----:B------:R-:W-:Y:S01]  /*0560*/  NOP ;  /* 0x0000000000007918 */ /* 0x000fe20000000000 */
[----:B---34-:R-:W-:Y:S06]  /*0570*/  BAR.SYNC.DEFER_BLOCKING 0x0 ;  /* 0x0000000000007b1d */ /* 0x018fec0000010000 */
[----:B------:R-:W-:Y:S05]  /*0580*/  @!P2 BRA `(.L_x_3) ;  /* 0x000000a40010a947 */ /* 0x000fea0003800000 */
[----:B------:R-:W-:-:S13]  /*0590*/  ISETP.GT.U32.AND P0, PT, R8, 0x1, PT ;  /* 0x000000010800780c */ /* 0x000fda0003f04070 */
[----:B0-----:R-:W-:Y:S05]  /*05a0*/  @P0 EXIT ;  /* 0x000000000000094d */ /* 0x001fea0003800000 */
[----:B------:R-:W-:Y:S01]  /*05b0*/  ULDC.64 UR4, c[0x0][0x650] ;  /* 0x0001940000047ab9 */ /* 0x000fe20000000a00 */
[----:B------:R-:W-:Y:S01]  /*05c0*/  PRMT R0, RZ, 0x7610, R0 ;  /* 0x00007610ff007816 */ /* 0x000fe20000000000 */
[----:B------:R-:W-:Y:S01]  /*05d0*/  IMAD.MOV.U32 R136, RZ, RZ, -0x1 ;  /* 0xffffffffff887424 */ /* 0x000fe200078e00ff */
[----:B------:R-:W-:Y:S01]  /*05e0*/  ISETP.GE.U32.AND P0, PT, R16, UR4, PT ;  /* 0x0000000410007c0c */ /* 0x000fe2000bf06070 */
[----:B------:R-:W-:Y:S02]  /*05f0*/  IMAD.MOV.U32 R23, RZ, RZ, -0x1 ;  /* 0xffffffffff177424 */ /* 0x000fe400078e00ff */
[----:B------:R-:W-:Y:S01]  /*0600*/  IMAD.MOV.U32 R22, RZ, RZ, -0x1 ;  /* 0xffffffffff167424 */ /* 0x000fe200078e00ff */
[----:B------:R-:W-:-:S13]  /*0610*/  ISETP.GE.U32.AND.EX P0, PT, R17, UR5, PT, P0 ;  /* 0x0000000511007c0c */ /* 0x000fda000bf06100 */
[----:B------:R-:W-:Y:S05]  /*0620*/  @P0 BRA `(.L_x_4) ;  /* 0x0000000400580947 */ /* 0x000fea0003800000 */
[----:B------:R-:W0:Y:S01]  /*0630*/  LDC.64 R14, c[0x0][0x628] ;  /* 0x00018a00ff0e7b82 */ /* 0x000e220000000a00 */
[----:B------:R-:W-:Y:S02]  /*0640*/  IMAD.MOV.U32 R6, RZ, RZ, R16 ;  /* 0x000000ffff067224 */ /* 0x000fe400078e0010 */
[----:B------:R-:W-:-:S05]  /*0650*/  IMAD.MOV.U32 R7, RZ, RZ, R17 ;  /* 0x000000ffff077224 */ /* 0x000fca00078e0011 */
[----:B------:R-:W1:Y:S08]  /*0660*/  LDC R0, c[0x0][0x630] ;  /* 0x00018c00ff007b82 */ /* 0x000e700000000800 */
[----:B------:R-:W2:Y:S01]  /*0670*/  LDC.64 R20, c[0x0][0x620] ;  /* 0x00018800ff147b82 */ /* 0x000ea20000000a00 */
[----:B0-----:R-:W-:-:S04]  /*0680*/  ISETP.NE.U32.AND P0, PT, R14, RZ, PT ;  /* 0x000000ff0e00720c */ /* 0x001fc80003f05070 */
[----:B------:R-:W-:-:S13]  /*0690*/  ISETP.NE.AND.EX P0, PT, R15, RZ, PT, P0 ;  /* 0x000000ff0f00720c */ /* 0x000fda0003f05300 */
[----:B-12---:R-:W-:Y:S05]  /*06a0*/  @!P0 BRA `(.L_x_5) ;  /* 0x0000000000288947 */ /* 0x006fea0003800000 */
[----:B------:R-:W0:Y:S02]  /*06b0*/  LDC R11, c[0x0][0x634] ;  /* 0x00018d00ff0b7b82 */ /* 0x000e240000000800 */
[----:B0-----:R-:W-:-:S05]  /*06c0*/  IADD3 R11, P0, R16, R11, RZ ;  /* 0x0000000b100b7210 */ /* 0x001fca0007f1e0ff */
[----:B------:R-:W-:-:S04]  /*06d0*/  IMAD.X R13, RZ, RZ, R17, P0 ;  /* 0x000000ffff0d7224 */ /* 0x000fc800000e0611 */
[----:B------:R-:W-:-:S04]  /*06e0*/  IMAD.WIDE.U32 R6, R13, R14, RZ ;  /* 0x0000000e0d067225 */ /* 0x000fc800078e00ff */
[----:B------:R-:W-:-:S04]  /*06f0*/  IMAD.WIDE.U32 R8, P0, R11, R15, R6 ;  /* 0x0000000f0b087225 */ /* 0x000fc80007800006 */
[----:B------:R-:W-:-:S04]  /*0700*/  IMAD.WIDE.U32 R6, R11, R14, RZ ;  /* 0x0000000e0b067225 */ /* 0x000fc800078e00ff */
[----:B------:R-:W-:Y:S01]  /*0710*/  IMAD.X R11, RZ, RZ, RZ, P0 ;  /* 0x000000ffff0b7224 */ /* 0x000fe200000e06ff */
[----:B------:R-:W-:Y:S01]  /*0720*/  IADD3 RZ, P0, R7, R8, RZ ;  /* 0x0000000807ff7210 */ /* 0x000fe20007f1e0ff */
[----:B------:R-:W-:-:S04]  /*0730*/  IMAD.MOV.U32 R10, RZ, RZ, R9 ;  /* 0x000000ffff0a7224 */ /* 0x000fc800078e0009 */
[----:B------:R-:W-:-:S08]  /*0740*/  IMAD.WIDE.U32.X R6, R13, R15, R10, P0 ;  /* 0x0000000f0d067225 */ /* 0x000fd000000e040a */
.L_x_5:
[-CC-:B------:R-:W-:Y:S01]  /*0750*/  SHF.R.U64 R25, R6, R0.reuse, R7.reuse ;  /* 0x0000000006197219 */ /* 0x180fe20000001207 */
[----:B------:R-:W0:Y:S01]  /*0760*/  LDC R10, c[0x0][0x618] ;  /* 0x00018600ff0a7b82 */ /* 0x000e220000000800 */
[----:B------:R-:W-:Y:S01]  /*0770*/  SHF.R.U32.HI R5, RZ, R0, R7 ;  /* 0x00000000ff057219 */ /* 0x000fe20000011607 */
[----:B------:R-:W-:Y:S01]  /*0780*/  ULDC UR4, c[0x0][0x150] ;  /* 0x0000540000047ab9 */ /* 0x000fe20000000800 */
[----:B------:R-:W-:Y:S02]  /*0790*/  IADD3 R9, P0, RZ, -R25, RZ ;  /* 0x80000019ff097210 */ /* 0x000fe40007f1e0ff */
[----:B------:R-:W-:-:S03]  /*07a0*/  I2FP.F32.U32 R0, R4 ;  /* 0x0000000400007245 */ /* 0x000fc60000201000 */
[----:B------:R-:W1:Y:S01]  /*07b0*/  LDC.64 R26, c[0x0][0x640] ;  /* 0x00019000ff1a7b82 */ /* 0x000e620000000a00 */
[----:B------:R-:W-:Y:S02]  /*07c0*/  IMAD.X R11, RZ, RZ, ~R5, P0 ;  /* 0x000000ffff0b7224 */ /* 0x000fe400000e0e05 */
[----:B------:R-:W-:Y:S01]  /*07d0*/  FMUL R0, R0, UR4 ;  /* 0x0000000400007c20 */ /* 0x000fe20008400000 */
[----:B------:R-:W-:Y:S01]  /*07e0*/  IMAD.WIDE.U32 R6, R9, R20, R16 ;  /* 0x0000001409067225 */ /* 0x000fe200078e0010 */
[----:B------:R-:W-:-:S03]  /*07f0*/  ULDC UR4, c[0x0][0x154] ;  /* 0x0000550000047ab9 */ /* 0x000fc60000000800 */
[----:B------:R-:W-:Y:S01]  /*0800*/  IMAD R8, R11, R20, RZ ;  /* 0x000000140b087224 */ /* 0x000fe200078e02ff */
[----:B------:R-:W2:Y:S01]  /*0810*/  LDC R5, c[0x0][0x144] ;  /* 0x00005100ff057b82 */ /* 0x000ea20000000800 */
[----:B------:R-:W3:Y:S02]  /*0820*/  F2I.U32.TRUNC.NTZ R0, R0 ;  /* 0x0000000000007305 */ /* 0x000ee4000020f000 */
[----:B------:R-:W-:-:S04]  /*0830*/  IMAD R9, R9, R21, R8 ;  /* 0x0000001509097224 */ /* 0x000fc800078e0208 */
[----:B------:R-:W-:Y:S01]  /*0840*/  IMAD.IADD R7, R7, 0x1, R9 ;  /* 0x0000000107077824 */ /* 0x000fe200078e0209 */
[----:B------:R-:W4:Y:S01]  /*0850*/  LDC R12, c[0x0][0x608] ;  /* 0x00018200ff0c7b82 */ /* 0x000f220000000800 */
[----:B------:R-:W-:-:S03]  /*0860*/  IMAD.MOV.U32 R9, RZ, RZ, -0x1 ;  /* 0xffffffffff097424 */ /* 0x000fc600078e00ff */
[-CC-:B0-----:R-:W-:Y:S02]  /*0870*/  SHF.R.U64 R20, R6, R10.reuse, R7.reuse ;  /* 0x0000000a06147219 */ /* 0x181fe40000001207 */
[----:B------:R-:W-:Y:S02]  /*0880*/  I2FP.F32.U32 R6, R3 ;  /* 0x0000000300067245 */ /* 0x000fe40000201000 */
[----:B------:R-:W0:Y:S01]  /*0890*/  LDC R24, c[0x0][0x658] ;  /* 0x00019600ff187b82 */ /* 0x000e220000000800 */
[----:B-1----:R-:W-:Y:S01]  /*08a0*/  ISETP.NE.U32.AND P0, PT, R26, RZ, PT ;  /* 0x000000ff1a00720c */ /* 0x002fe20003f05070 */
[----:B---3--:R-:W-:Y:S01]  /*08b0*/  IMAD.MOV R8, RZ, RZ, -R0 ;  /* 0x000000ffff087224 */ /* 0x008fe200078e0a00 */
[----:B------:R-:W-:Y:S01]  /*08c0*/  SHF.R.U32.HI R7, RZ, R10, R7 ;  /* 0x0000000aff077219 */ /* 0x000fe20000011607 */
[----:B------:R-:W-:Y:S01]  /*08d0*/  FMUL R6, R6, UR4 ;  /* 0x0000000406067c20 */ /* 0x000fe20008400000 */
[----:B------:R-:W-:-:S03]  /*08e0*/  ISETP.NE.AND.EX P0, PT, R27, RZ, PT, P0 ;  /* 0x000000ff1b00720c */ /* 0x000fc60003f05300 */
[----:B------:R-:W1:Y:S01]  /*08f0*/  LDC R14, c[0x0][0x148] ;  /* 0x00005200ff0e7b82 */ /* 0x000e620000000800 */
[----:B--2---:R-:W-:-:S07]  /*0900*/  IMAD R0, R5, R8, R4 ;  /* 0x0000000805007224 */ /* 0x004fce00078e0204 */
[----:B------:R-:W2:Y:S01]  /*0910*/  LDC R22, c[0x0][0x600] ;  /* 0x00018000ff167b82 */ /* 0x000ea20000000800 */
[-CC-:B----4-:R-:W-:Y:S02]  /*0920*/  SHF.R.U64 R28, R20, R12.reuse, R7.reuse ;  /* 0x0000000c141c7219 */ /* 0x190fe40000001207 */
[----:B------:R-:W-:Y:S01]  /*0930*/  SHF.R.U32.HI R5, RZ, R12, R7 ;  /* 0x0000000cff057219 */ /* 0x000fe20000011607 */
[----:B------:R-:W-:Y:S01]  /*0940*/  IMAD.MOV.U32 R7, RZ, RZ, 0x1 ;  /* 0x00000001ff077424 */ /* 0x000fe200078e00ff */
[----:B------:R3:W4:Y:S03]  /*0950*/  F2I.U32.TRUNC.NTZ R12, R6 ;  /* 0x00000006000c7305 */ /* 0x000726000020f000 */
[----:B------:R-:W1:Y:S01]  /*0960*/  LDC R15, c[0x0][0x648] ;  /* 0x00019200ff0f7b82 */ /* 0x000e620000000800 */
[-C--:B0-----:R-:W-:Y:S02]  /*0970*/  SHF.L.U32 R4, R9, R24.reuse, RZ ;  /* 0x0000001809047219 */ /* 0x081fe400000006ff */
[----:B------:R-:W-:-:S02]  /*0980*/  SHF.R.U64 R30, R28, R24, R5 ;  /* 0x000000181c1e7219 */ /* 0x000fc40000001205 */
[----:B------:R-:W-:Y:S02]  /*0990*/  LOP3.LUT R11, RZ, R4, RZ, 0x33, !PT ;  /* 0x00000004ff0b7212 */ /* 0x000fe400078e33ff */
[-C--:B------:R-:W-:Y:S01]  /*09a0*/  SHF.R.U32.HI R5, RZ, R24.reuse, R5 ;  /* 0x00000018ff057219 */ /* 0x080fe20000011605 */
[----:B------:R-:W0:Y:S01]  /*09b0*/  LDC R21, c[0x0][0x638] ;  /* 0x00018e00ff157b82 */ /* 0x000e220000000800 */
[----:B------:R-:W-:Y:S01]  /*09c0*/  SHF.L.U32 R10, R7, R24, RZ ;  /* 0x00000018070a7219 */ /* 0x000fe200000006ff */
[----:B------:R-:W-:-:S06]  /*09d0*/  IMAD.MOV.U32 R4, RZ, RZ, R30 ;  /* 0x000000ffff047224 */ /* 0x000fcc00078e001e */
[----:B------:R-:W0:Y:S01]  /*09e0*/  LDC R136, c[0x0][0x610] ;  /* 0x00018400ff887b82 */ /* 0x000e220000000800 */
[----:B---34-:R-:W-:Y:S05]  /*09f0*/  @!P0 BRA `(.L_x_6) ;  /* 0x0000000000288947 */ /* 0x018fea0003800000 */
[----:B------:R-:W3:Y:S02]  /*0a00*/  LDC R9, c[0x0][0x64c] ;  /* 0x00019300ff097b82 */ /* 0x000ee40000000800 */
[----:B---3--:R-:W-:-:S05]  /*0a10*/  IADD3 R9, P0, R30, R9, RZ ;  /* 0x000000091e097210 */ /* 0x008fca0007f1e0ff */
        /* <DEDUP_REMOVED lines=8> */
.L_x_6:
[----:B-1----:R-:W-:Y:S01]  /*0aa0*/  SHF.R.U64 R4, R4, R15, R5 ;  /* 0x0000000f04047219 */ /* 0x002fe20000001205 */
[----:B--2---:R-:W-:Y:S01]  /*0ab0*/  VIADD R5, R22, 0xffffffff ;  /* 0xffffffff16057836 */ /* 0x004fe20000000000 */
[----:B------:R-:W-:Y:S01]  /*0ac0*/  LOP3.LUT R11, R28, R11, RZ, 0xc0, !PT ;  /* 0x0000000b1c0b7212 */ /* 0x000fe200078ec0ff */
[----:B------:R-:W-:Y:S02]  /*0ad0*/  IMAD.MOV R12, RZ, RZ, -R12 ;  /* 0x000000ffff0c7224 */ /* 0x000fe400078e0a0c */
[----:B------:R-:W-:Y:S01]  /*0ae0*/  IMAD.MOV R6, RZ, RZ, -R4 ;  /* 0x000000ffff067224 */ /* 0x000fe200078e0a04 */
[----:B------:R-:W-:Y:S01]  /*0af0*/  LOP3.LUT R5, R20, R5, RZ, 0xc0, !PT ;  /* 0x0000000514057212 */ /* 0x000fe200078ec0ff */
[----:B------:R-:W-:Y:S02]  /*0b00*/  @P3 IMAD R0, R14, R12, R3 ;  /* 0x0000000c0e003224 */ /* 0x000fe400078e0203 */
[----:B------:R-:W-:Y:S02]  /*0b10*/  IMAD R11, R10, R4, R11 ;  /* 0x000000040a0b7224 */ /* 0x000fe400078e020b */
[----:B0-----:R-:W-:-:S02]  /*0b20*/  IMAD R3, R6, R21, R30 ;  /* 0x0000001506037224 */ /* 0x001fc400078e021e */
[----:B------:R-:W-:Y:S02]  /*0b30*/  IMAD R136, R11, R136, R0 ;  /* 0x000000880b887224 */ /* 0x000fe400078e0200 */
[----:B------:R-:W-:Y:S02]  /*0b40*/  IMAD R3, R3, R22, R5 ;  /* 0x0000001603037224 */ /* 0x000fe400078e0205 */
[----:B------:R-:W-:Y:S02]  /*0b50*/  IMAD.MOV.U32 R0, RZ, RZ, 0x1 ;  /* 0x00000001ff007424 */ /* 0x000fe400078e00ff */
[----:B------:R-:W-:Y:S01]  /*0b60*/  IMAD.MOV.U32 R22, RZ, RZ, R25 ;  /* 0x000000ffff167224 */ /* 0x000fe200078e0019 */
[----:B------:R-:W-:Y:S02]  /*0b70*/  SEL R23, R3, R136, !P3 ;  /* 0x0000008803177207 */ /* 0x000fe40005800000 */
[----:B------:R-:W-:-:S07]  /*0b80*/  SEL R136, R136, R3, !P3 ;  /* 0x0000000388887207 */ /* 0x000fce0005800000 */
.L_x_4:
[----:B------:R-:W-:-:S08]  /*0b90*/  NOP ;  /* 0x0000000000007918 */ /* 0x000fd00000000000 */
[----:B------:R-:W0:Y:S02]  /*0ba0*/  USETMAXREG.TRY_ALLOC.CTAPOOL UP0, 0xe8 ;  /* 0x000000e8000079c8 */ /* 0x000e240008000600 */
[----:B0-----:R-:W-:-:S13]  /*0bb0*/  PLOP3.LUT P0, PT, PT, PT, UP0, 0x80, 0x0 ;  /* 0x000000000000781c */ /* 0x001fda0003f0f008 */
[----:B------:R-:W-:Y:S05]  /*0bc0*/  @!P0 BRA `(.L_x_4) ;  /* 0xfffffffc00f08947 */ /* 0x000fea000383ffff */
[----:B------:R-:W-:Y:S01]  /*0bd0*/  ULDC.64 UR4, c[0x0][0x598] ;  /* 0x0001660000047ab9 */ /* 0x000fe20000000a00 */
[----:B------:R-:W-:Y:S01]  /*0be0*/  ULDC.64 UR36, c[0x0][0x208] ;  /* 0x0000820000247ab9 */ /* 0x000fe20000000a00 */
[----:B------:R-:W-:-:S04]  /*0bf0*/  ISETP.NE.U32.AND P0, PT, RZ, UR4, PT ;  /* 0x00000004ff007c0c */ /* 0x000fc8000bf05070 */
[----:B------:R-:W-:-:S13]  /*0c00*/  ISETP.NE.AND.EX P0, PT, RZ, UR5, PT, P0 ;  /* 0x00000005ff007c0c */ /* 0x000fda000bf05300 */
[----:B------:R-:W-:Y:S05]  /*0c10*/  @!P0 BRA `(.L_x_7) ;  /* 0x00000000001c8947 */ /* 0x000fea0003800000 */
[----:B------:R-:W0:Y:S02]  /*0c20*/  LDC.64 R4, c[0x0][0x598] ;  /* 0x00016600ff047b82 */ /* 0x000e240000000a00 */
[----:B0-----:R-:W2:Y:S02]  /*0c30*/  LDG.E.64 R4, desc[UR36][R4.64] ;  /* 0x0000002404047981 */ /* 0x001ea4000c1e1b00 */
[----:B--2---:R-:W-:-:S04]  /*0c40*/  ISETP.NE.U32.AND P0, PT, R4, RZ, PT ;  /* 0x000000ff0400720c */ /* 0x004fc80003f05070 */
[----:B------:R-:W-:-:S13]  /*0c50*/  ISETP.NE.AND.EX P0, PT, R5, RZ, PT, P0 ;  /* 0x000000ff0500720c */ /* 0x000fda0003f05300 */
[----:B------:R-:W-:Y:S05]  /*0c60*/  @!P0 BRA `(.L_x_7) ;  /* 0x0000000000088947 */ /* 0x000fea0003800000 */
[----:B------:R0:W5:Y:S01]  /*0c70*/  LD.E R137, desc[UR36][R4.64] ;  /* 0x0000002404897980 */ /* 0x000162000c101900 */
[----:B------:R-:W-:Y:S05]  /*0c80*/  BRA `(.L_x_8) ;  /* 0x0000000000247947 */ /* 0x000fea0003800000 */
.L_x_7:
[----:B------:R-:W-:Y:S02]  /*0c90*/  ULDC.64 UR4, c[0x0][0x588] ;  /* 0x0001620000047ab9 */ /* 0x000fe40000000a00 */
[----:B------:R-:W-:-:S04]  /*0ca0*/  ISETP.NE.U32.AND P0, PT, RZ, UR4, PT ;  /* 0x00000004ff007c0c */ /* 0x000fc8000bf05070 */
[----:B------:R-:W-:-:S13]  /*0cb0*/  ISETP.NE.AND.EX P0, PT, RZ, UR5, PT, P0 ;  /* 0x00000005ff007c0c */ /* 0x000fda000bf05300 */
[----:B------:R-:W-:Y:S05]  /*0cc0*/  @!P0 BRA `(.L_x_9) ;  /* 0x00000000000c8947 */ /* 0x000fea0003800000 */
[----:B------:R-:W0:Y:S02]  /*0cd0*/  LDC.64 R4, c[0x0][0x588] ;  /* 0x00016200ff047b82 */ /* 0x000e240000000a00 */
[----:B0-----:R1:W5:Y:S01]  /*0ce0*/  LDG.E R137, desc[UR36][R4.64] ;  /* 0x0000002404897981 */ /* 0x001362000c1e1900 */
[----:B------:R-:W-:Y:S05]  /*0cf0*/  BRA `(.L_x_8) ;  /* 0x0000000000087947 */ /* 0x000fea0003800000 */
.L_x_9:
[----:B------:R-:W-:Y:S02]  /*0d00*/  ULDC UR4, c[0x0][0x580] ;  /* 0x0001600000047ab9 */ /* 0x000fe40000000800 */
[----:B------:R-:W-:-:S07]  /*0d10*/  IMAD.U32 R137, RZ, RZ, UR4 ;  /* 0x00000004ff897e24 */ /* 0x000fce000f8e00ff */
.L_x_8:
[----:B------:R-:W-:Y:S02]  /*0d20*/  ULDC.64 UR4, c[0x0][0x5a0] ;  /* 0x0001680000047ab9 */ /* 0x000fe40000000a00 */
[----:B------:R-:W-:-:S04]  /*0d30*/  ISETP.NE.U32.AND P0, PT, RZ, UR4, PT ;  /* 0x00000004ff007c0c */ /* 0x000fc8000bf05070 */
[----:B------:R-:W-:-:S13]  /*0d40*/  ISETP.NE.AND.EX P0, PT, RZ, UR5, PT, P0 ;  /* 0x00000005ff007c0c */ /* 0x000fda000bf05300 */
[----:B------:R-:W-:Y:S05]  /*0d50*/  @!P0 BRA `(.L_x_10) ;  /* 0x00000000001c8947 */ /* 0x000fea0003800000 */
[----:B01----:R-:W0:Y:S02]  /*0d60*/  LDC.64 R4, c[0x0][0x5a0] ;  /* 0x00016800ff047b82 */ /* 0x003e240000000a00 */
[----:B0-----:R-:W2:Y:S02]  /*0d70*/  LDG.E.64 R4, desc[UR36][R4.64] ;  /* 0x0000002404047981 */ /* 0x001ea4000c1e1b00 */
[----:B--2---:R-:W-:-:S04]  /*0d80*/  ISETP.NE.U32.AND P0, PT, R4, RZ, PT ;  /* 0x000000ff0400720c */ /* 0x004fc80003f05070 */
[----:B------:R-:W-:-:S13]  /*0d90*/  ISETP.NE.AND.EX P0, PT, R5, RZ, PT, P0 ;  /* 0x000000ff0500720c */ /* 0x000fda0003f05300 */
[----:B------:R-:W-:Y:S05]  /*0da0*/  @!P0 BRA `(.L_x_10) ;  /* 0x0000000000088947 */ /* 0x000fea0003800000 */
[----:B------:R0:W5:Y:S01]  /*0db0*/  LD.E R138, desc[UR36][R4.64] ;  /* 0x00000024048a7980 */ /* 0x000162000c101900 */
[----:B------:R-:W-:Y:S05]  /*0dc0*/  BRA `(.L_x_11) ;  /* 0x0000000000247947 */ /* 0x000fea0003800000 */
.L_x_10:
[----:B------:R-:W-:Y:S02]  /*0dd0*/  ULDC.64 UR4, c[0x0][0x590] ;  /* 0x0001640000047ab9 */ /* 0x000fe40000000a00 */
[----:B------:R-:W-:-:S04]  /*0de0*/  ISETP.NE.U32.AND P0, PT, RZ, UR4, PT ;  /* 0x00000004ff007c0c */ /* 0x000fc8000bf05070 */
[----:B------:R-:W-:-:S13]  /*0df0*/  ISETP.NE.AND.EX P0, PT, RZ, UR5, PT, P0 ;  /* 0x00000005ff007c0c */ /* 0x000fda000bf05300 */
[----:B------:R-:W-:Y:S05]  /*0e00*/  @!P0 BRA `(.L_x_12) ;  /* 0x00000000000c8947 */ /* 0x000fea0003800000 */
[----:B------:R-:W2:Y:S02]  /*0e10*/  LDC.64 R138, c[0x0][0x590] ;  /* 0x00016400ff8a7b82 */ /* 0x000ea40000000a00 */
[----:B--2---:R2:W5:Y:S01]  /*0e20*/  LDG.E R138, desc[UR36][R138.64] ;  /* 0x000000248a8a7981 */ /* 0x004562000c1e1900 */
[----:B------:R-:W-:Y:S05]  /*0e30*/  BRA `(.L_x_11) ;  /* 0x0000000000087947 */ /* 0x000fea0003800000 */
.L_x_12:
[----:B------:R-:W-:Y:S02]  /*0e40*/  ULDC UR4, c[0x0][0x584] ;  /* 0x0001610000047ab9 */ /* 0x000fe40000000800 */
[----:B------:R-:W-:-:S07]  /*0e50*/  IMAD.U32 R138, RZ, RZ, UR4 ;  /* 0x00000004ff8a7e24 */ /* 0x000fce000f8e00ff */
.L_x_11:
[----:B------:R-:W-:-:S13]  /*0e60*/  LOP3.LUT P0, RZ, R0, 0xff, RZ, 0xc0, !PT ;  /* 0x000000ff00ff7812 */ /* 0x000fda000780c0ff */
[----:B------:R-:W-:Y:S05]  /*0e70*/  @!P0 EXIT ;  /* 0x000000000000894d */ /* 0x000fea0003800000 */
[----:B------:R-:W-:Y:S01]  /*0e80*/  ULDC UR4, c[0x0][0x28c] ;  /* 0x0000a30000047ab9 */ /* 0x000fe20000000800 */
[----:B------:R-:W-:Y:S01]  /*0e90*/  UMOV UR38, URZ ;  /* 0x0000003f00267c82 */ /* 0x000fe20008000000 */
[----:B------:R-:W-:Y:S01]  /*0ea0*/  UIADD3 UR4, UR4, 0xff, URZ ;  /* 0x000000ff04047890 */ /* 0x000fe2000fffe03f */
[----:B------:R-:W-:-:S03]  /*0eb0*/  UMOV UR39, URZ ;  /* 0x0000003f00277c82 */ /* 0x000fc60008000000 */
[----:B------:R-:W-:-:S04]  /*0ec0*/  USHF.R.S32.HI UR5, URZ, 0x1f, UR4 ;  /* 0x0000001f3f057899 */ /* 0x000fc80008011404 */
[----:B------:R-:W-:-:S04]  /*0ed0*/  ULEA.HI UR5, UR5, UR4, URZ, 0x8 ;  /* 0x0000000405057291 */ /* 0x000fc8000f8f403f */
[----:B------:R-:W-:-:S12]  /*0ee0*/  USHF.R.S32.HI UR40, URZ, 0x8, UR5 ;  /* 0x000000083f287899 */ /* 0x000fd80008011405 */
.L_x_258:
[----:B------:R-:W-:Y:S01]  /*0ef0*/  LOP3.LUT R0, R18, 0x80, RZ, 0xc0, !PT ;  /* 0x0000008012007812 */ /* 0x000fe200078ec0ff */
[----:B------:R-:W3:Y:S01]  /*0f00*/  S2UR UR7, SR_CgaCtaId ;  /* 0x00000000000779c3 */ /* 0x000ee20000008800 */
[----:B------:R-:W-:Y:S02]  /*0f10*/  UMOV UR6, 0x400 ;  /* 0x0000040000067882 */ /* 0x000fe40000000000 */
[----:B------:R-:W-:-:S06]  /*0f20*/  SHF.R.U32.HI R0, RZ, 0x7, R0 ;  /* 0x00000007ff007819 */ /* 0x000fcc0000011600 */
[----:B----4-:R-:W4:Y:S01]  /*0f30*/  SHFL.IDX PT, R0, R0, RZ, 0x1f ;  /* 0x00001fff00007589 */ /* 0x010f2200000e0000 */
[----:B---3--:R-:W-:Y:S01]  /*0f40*/  ULEA UR6, UR7, UR6, 0x18 ;  /* 0x0000000607067291 */ /* 0x008fe2000f8ec03f */
[----:B----4-:R-:W-:-:S13]  /*0f50*/  R2UR UR4, R0 ;  /* 0x00000000000472ca */ /* 0x010fda00000e0000 */
[----:B------:R-:W-:-:S04]  /*0f60*/  ULEA.HI UR5, UR4, UR4, URZ, 0x1 ;  /* 0x0000000404057291 */ /* 0x000fc8000f8f083f */
[----:B------:R-:W-:-:S04]  /*0f70*/  ULOP3.LUT UR5, UR5, 0x7fffe, URZ, 0xc0, !UPT ;  /* 0x0007fffe05057892 */ /* 0x000fc8000f8ec03f */
[----:B------:R-:W-:-:S03]  /*0f80*/  UIADD3 UR5, UR4, -UR5, URZ ;  /* 0x8000000504057290 */ /* 0x000fc6000fffe03f */
[----:B------:R-:W-:Y:S01]  /*0f90*/  ULDC UR4, c[0x0][0x28c] ;  /* 0x0000a30000047ab9 */ /* 0x000fe20000000800 */
[----:B------:R-:W-:Y:S01]  /*0fa0*/  ULEA UR5, UR5, UR6, 0xd ;  /* 0x0000000605057291 */ /* 0x000fe2000f8e683f */
[----:B------:R-:W-:-:S03]  /*0fb0*/  ISETP.LT.AND P0, PT, RZ, UR4, PT ;  /* 0x00000004ff007c0c */ /* 0x000fc6000bf01270 */
[----:B------:R-:W-:-:S04]  /*0fc0*/  UIADD3 UR5, UR5, 0x100, URZ ;  /* 0x0000010005057890 */ /* 0x000fc8000fffe03f */
[----:B------:R-:W-:-:S04]  /*0fd0*/  USHF.R.U32.HI UR5, URZ, 0x4, UR5 ;  /* 0x000000043f057899 */ /* 0x000fc80008011605 */
[----:B------:R-:W-:Y:S02]  /*0fe0*/  ULOP3.LUT UR41, UR5, 0x3fff, URZ, 0xc0, !UPT ;  /* 0x00003fff05297892 */ /* 0x000fe4000f8ec03f */
[----:B-1----:R-:W-:Y:S10]  /*0ff0*/  @P0 BRA `(.L_x_13) ;  /* 0x0000000000400947 */ /* 0x002ff40003800000 */
[----:B------:R-:W-:Y:S01]  /*1000*/  MOV R0, 0x0 ;  /* 0x0000000000007802 */ /* 0x000fe20000000f00 */
[----:B------:R-:W-:Y:S01]  /*1010*/  ULDC.64 UR4, c[0x4][0x68] ;  /* 0x01001a0000047ab9 */ /* 0x000fe20000000a00 */
[----:B------:R-:W-:Y:S01]  /*1020*/  ULDC.64 UR6, c[0x4][0x8] ;  /* 0x0100020000067ab9 */ /* 0x000fe20000000a00 */
[----:B01----:R-:W-:Y:S01]  /*1030*/  IMAD.U32 R4, RZ, RZ, UR4 ;  /* 0x00000004ff047e24 */ /* 0x003fe2000f8e00ff */
[----:B------:R0:W1:Y:S01]  /*1040*/  LDC.64 R14, c[0x4][R0] ;  /* 0x01000000000e7b82 */ /* 0x0000620000000a00 */
[----:B------:R-:W-:Y:S01]  /*1050*/  IMAD.U32 R5, RZ, RZ, UR5 ;  /* 0x00000005ff057e24 */ /* 0x000fe2000f8e00ff */
[----:B------:R-:W-:Y:S01]  /*1060*/  ULDC.64 UR4, c[0x4][0x70] ;  /* 0x01001c0000047ab9 */ /* 0x000fe20000000a00 */
[----:B------:R-:W-:Y:S02]  /*1070*/  IMAD.U32 R10, RZ, RZ, UR6 ;  /* 0x00000006ff0a7e24 */ /* 0x000fe4000f8e00ff */
[----:B------:R-:W-:Y:S02]  /*1080*/  IMAD.U32 R6, RZ, RZ, UR4 ;  /* 0x00000004ff067e24 */ /* 0x000fe4000f8e00ff */
[----:B------:R-:W-:-:S02]  /*1090*/  IMAD.U32 R7, RZ, RZ, UR5 ;  /* 0x00000005ff077e24 */ /* 0x000fc4000f8e00ff */
[----:B------:R-:W-:Y:S02]  /*10a0*/  IMAD.U32 R11, RZ, RZ, UR7 ;  /* 0x00000007ff0b7e24 */ /* 0x000fe4000f8e00ff */
[----:B------:R-:W-:Y:S02]  /*10b0*/  IMAD.MOV.U32 R8, RZ, RZ, 0x1e1 ;  /* 0x000001e1ff087424 */ /* 0x000fe400078e00ff */
[----:B------:R-:W-:Y:S02]  /*10c0*/  IMAD.MOV.U32 R12, RZ, RZ, 0x1 ;  /* 0x00000001ff0c7424 */ /* 0x000fe400078e00ff */
[----:B0-----:R-:W-:-:S07]  /*10d0*/  IMAD.MOV.U32 R13, RZ, RZ, RZ ;  /* 0x000000ffff0d7224 */ /* 0x001fce00078e00ff */
[----:B------:R-:W-:-:S07]  /*10e0*/  LEPC R20, `(.L_x_13) ;  /* 0x000000001014794e */ /* 0x000fce0000000000 */
[----:B-12--5:R-:W-:Y:S05]  /*10f0*/  CALL.ABS.NOINC R14 ;  /* 0x000000000e007343 */ /* 0x026fea0003c00000 */
.L_x_13:
[----:B------:R-:W-:-:S04]  /*1100*/  LOP3.LUT R0, R19, 0x1, RZ, 0xfc, !PT ;  /* 0x0000000113007812 */ /* 0x000fc800078efcff */
[----:B------:R-:W-:-:S13]  /*1110*/  ISETP.NE.AND P0, PT, R0, 0x3, PT ;  /* 0x000000030000780c */ /* 0x000fda0003f05270 */
[----:B------:R-:W-:Y:S05]  /*1120*/  @!P0 BRA `(.L_x_14) ;  /* 0x0000000000048947 */ /* 0x000fea0003800000 */
[----:B------:R-:W-:Y:S01]  /*1130*/  BPT.TRAP 0x1 ;  /* 0x000000040000795c */ /* 0x000fe20000300000 */
.L_x_14:
[----:B------:R-:W3:Y:S01]  /*1140*/  S2UR UR5, SR_CgaCtaId ;  /* 0x00000000000579c3 */ /* 0x000ee20000008800 */
[----:B------:R-:W-:Y:S01]  /*1150*/  UMOV UR4, 0x400 ;  /* 0x0000040000047882 */ /* 0x000fe20000000000 */
[----:B------:R-:W-:Y:S02]  /*1160*/  IMAD.U32 R0, RZ, RZ, UR38 ;  /* 0x00000026ff007e24 */ /* 0x000fe4000f8e00ff */
[----:B------:R-:W-:-:S03]  /*1170*/  IMAD.U32 R3, RZ, RZ, UR39 ;  /* 0x00000027ff037e24 */ /* 0x000fc6000f8e00ff */
[----:B------:R-:W-:Y:S01]  /*1180*/  SHF.L.U32 R0, R0, 0x1f, RZ ;  /* 0x0000001f00007819 */ /* 0x000fe200000006ff */
[----:B---3--:R-:W-:-:S06]  /*1190*/  ULEA UR4, UR5, UR4, 0x18 ;  /* 0x0000000405047291 */ /* 0x008fcc000f8ec03f */
[----:B------:R-:W-:-:S04]  /*11a0*/  IMAD.U32 R6, RZ, RZ, UR4 ;  /* 0x00000004ff067e24 */ /* 0x000fc8000f8e00ff */
[----:B------:R-:W-:-:S04]  /*11b0*/  IMAD R3, R3, 0x8, R6 ;  /* 0x0000000803037824 */ /* 0x000fc800078e0206 */
[----:B------:R3:W4:Y:S01]  /*11c0*/  SYNCS.PHASECHK.TRANS64.TRYWAIT P1, [R3+URZ], R0 ;  /* 0x00000000030075a7 */ /* 0x000722000802017f */
[----:B------:R-:W-:Y:S05]  /*11d0*/  @!P0 BRA `(.L_x_15) ;  /* 0x0000000000048947 */ /* 0x000fea0003800000 */
[----:B------:R-:W-:Y:S01]  /*11e0*/  BPT.TRAP 0x1 ;  /* 0x000000040000795c */ /* 0x000fe20000300000 */
.L_x_15:
[----:B----4-:R-:W-:Y:S05]  /*11f0*/  @P1 BRA `(.L_x_16) ;  /* 0x0000000000081947 */ /* 0x010fea0003800000 */
[----:B------:R-:W4:Y:S02]  /*1200*/  SYNCS.PHASECHK.TRANS64.TRYWAIT P1, [R3+URZ], R0 ;  /* 0x00000000030075a7 */ /* 0x000f24000802017f */
[----:B----4-:R-:W-:Y:S05]  /*1210*/  @!P1 BRA `(.L_x_17) ;  /* 0x000000ac00649947 */ /* 0x010fea0003800000 */
.L_x_16:
[----:B------:R-:W-:-:S04]  /*1220*/  UISETP.LT.AND UP0, UPT, UR40, 0x1, UPT ;  /* 0x000000012800788c */ /* 0x000fc8000bf01270 */
[----:B------:R-:W-:-:S06]  /*1230*/  USEL UR4, UR40, 0x1, UP0 ;  /* 0x0000000128047887 */ /* 0x000fcc0008000000 */
[----:B---34-:R-:W-:Y:S01]  /*1240*/  IMAD.U32 R0, RZ, RZ, UR4 ;  /* 0x00000004ff007e24 */ /* 0x018fe2000f8e00ff */
[----:B------:R-:W-:Y:S05]  /*1250*/  WARPSYNC.ALL ;  /* 0x0000000000007948 */ /* 0x000fea0003800000 */
[----:B------:R-:W-:-:S04]  /*1260*/  IADD3 R0, -R0, UR40, RZ ;  /* 0x0000002800007c10 */ /* 0x000fc8000fffe1ff */
[----:B------:R-:W-:Y:S02]  /*1270*/  ISETP.GE.AND P1, PT, R0, 0x1, PT ;  /* 0x000000010000780c */ /* 0x000fe40003f26270 */
[----:B------:R-:W-:Y:S01]  /*1280*/  R2UR UR5, R6 ;  /* 0x00000000060572ca */ /* 0x000fe200000e0000 */
[----:B------:R-:W-:Y:S01]  /*1290*/  ULOP3.LUT UR4, UR41, 0x10000, URZ, 0xfc, !UPT ;  /* 0x0001000029047892 */ /* 0x000fe2000f8efc3f */
[----:B------:R-:W-:Y:S01]  /*12a0*/  WARPGROUP.ARRIVE ;  /* 0x00000000000079c5 */ /* 0x000fe20000000000 */
[----:B------:R-:W-:Y:S01]  /*12b0*/  UMOV UR9, 0x40000040 ;  /* 0x4000004000097882 */ /* 0x000fe20000000000 */
[----:B------:R-:W-:Y:S01]  /*12c0*/  UMOV UR11, 0x40000040 ;  /* 0x40000040000b7882 */ /* 0x000fe20000000000 */
[----:B------:R-:W-:Y:S01]  /*12d0*/  ULEA UR8, UR39, UR4, 0xb ;  /* 0x0000000427087291 */ /* 0x000fe2000f8e583f */
[----:B------:R-:W-:Y:S01]  /*12e0*/  UMOV UR21, UR9 ;  /* 0x0000000900157c82 */ /* 0x000fe20008000000 */
[----:B------:R-:W-:Y:S01]  /*12f0*/  UMOV UR23, 0x40000040 ;  /* 0x4000004000177882 */ /* 0x000fe20000000000 */
[----:B------:R-:W-:Y:S01]  /*1300*/  UMOV UR25, UR9 ;  /* 0x0000000900197c82 */ /* 0x000fe20008000000 */
[----:B------:R-:W-:Y:S01]  /*1310*/  UMOV UR27, 0x40000040 ;  /* 0x40000040001b7882 */ /* 0x000fe20000000000 */
[----:B------:R-:W-:-:S02]  /*1320*/  UMOV UR17, UR9 ;  /* 0x0000000900117c82 */ /* 0x000fc40008000000 */
[----:B------:R-:W-:Y:S01]  /*1330*/  UMOV UR20, UR8 ;  /* 0x0000000800147c82 */ /* 0x000fe20008000000 */
[----:B------:R-:W-:Y:S01]  /*1340*/  UIADD3 UR5, UR5, 0x10100, URZ ;  /* 0x0001010005057890 */ /* 0x000fe2000fffe03f */
[----:B------:R-:W-:Y:S01]  /*1350*/  UMOV UR24, UR8 ;  /* 0x0000000800187c82 */ /* 0x000fe20008000000 */
[----:B------:R-:W-:Y:S02]  /*1360*/  UMOV UR16, UR8 ;  /* 0x0000000800107c82 */ /* 0x000fe40008000000 */
[----:B------:R-:W-:Y:S01]  /*1370*/  USHF.R.U32.HI UR5, URZ, 0x4, UR5 ;  /* 0x000000043f057899 */ /* 0x000fe20008011605 */
[----:B------:R-:W-:Y:S01]  /*1380*/  UMOV UR19, 0x40000040 ;  /* 0x4000004000137882 */ /* 0x000fe20000000000 */
[----:B------:R-:W-:Y:S02]  /*1390*/  UMOV UR12, UR8 ;  /* 0x00000008000c7c82 */ /* 0x000fe40008000000 */
[----:B------:R-:W-:Y:S01]  /*13a0*/  ULOP3.LUT UR5, UR5, 0x3fff, URZ, 0xc0, !UPT ;  /* 0x00003fff05057892 */ /* 0x000fe2000f8ec03f */
[----:B------:R-:W-:Y:S01]  /*13b0*/  UMOV UR13, UR9 ;  /* 0x00000009000d7c82 */ /* 0x000fe20008000000 */
[----:B------:R-:W-:-:S02]  /*13c0*/  UMOV UR15, 0x40000040 ;  /* 0x40000040000f7882 */ /* 0x000fc40000000000 */
[----:B------:R-:W-:-:S04]  /*13d0*/  ULOP3.LUT UR5, UR5, 0x10000, URZ, 0xfc, !UPT ;  /* 0x0001000005057892 */ /* 0x000fc8000f8efc3f */
[----:B------:R-:W-:-:S04]  /*13e0*/  UIMAD UR6, UR39, 0xe00, UR5 ;  /* 0x00000e00270678a4 */ /* 0x000fc8000f8e0205 */
[----:B------:R-:W-:Y:S02]  /*13f0*/  UIADD3 UR22, UR6, 0x100, URZ ;  /* 0x0000010006167890 */ /* 0x000fe4000fffe03f */
[----:B------:R-:W-:Y:S02]  /*1400*/  UIADD3 UR26, UR6, 0x200, URZ ;  /* 0x00000200061a7890 */ /* 0x000fe4000fffe03f */
[----:B------:R-:W-:Y:S01]  /*1410*/  UMOV UR10, UR6 ;  /* 0x00000006000a7c82 */ /* 0x000fe20008000000 */
[----:B------:R-:W-:Y:S01]  /*1420*/  UIADD3 UR18, UR6, 0x300, URZ ;  /* 0x0000030006127890 */ /* 0x000fe2000fffe03f */
[----:B------:R-:W-:Y:S01]  /*1430*/  IGMMA.64x32x32.S8.S8 R120, gdesc[UR8], RZ, !UPT, gsb0 ;  /* 0x01200000087879f1 */ /* 0x000fe2000c0410ff */
[----:B------:R-:W-:Y:S02]  /*1440*/  UIADD3 UR14, UR6, 0x400, URZ ;  /* 0x00000400060e7890 */ /* 0x000fe4000fffe03f */
[----:B------:R-:W-:Y:S02]  /*1450*/  UIADD3 UR7, UR6, 0x500, URZ ;  /* 0x0000050006077890 */ /* 0x000fe4000fffe03f */
[----:B------:R-:W-:Y:S01]  /*1460*/  UIADD3 UR10, UR6, 0x600, URZ ;  /* 0x00000600060a7890 */ /* 0x000fe2000fffe03f */
[----:B------:R-:W-:Y:S01]  /*1470*/  UMOV UR11, 0x40000040 ;  /* 0x40000040000b7882 */ /* 0x000fe20000000000 */
[----:B------:R-:W-:-:S02]  /*1480*/  WARPGROUP.DEPBAR.LE gsb0, 0x0 ;  /* 0x00008000000079c5 */ /* 0x000fc40000010000 */
[----:B------:R-:W-:-:S06]  /*1490*/  WARPGROUP.ARRIVE ;  /* 0x00000000000079c5 */ /* 0x000fcc0000000000 */
[----:B------:R-:W-:Y:S01]  /*14a0*/  IGMMA.64x32x32.S8.S8 R104, gdesc[UR20], RZ, !UPT, gsb0 ;  /* 0x01200000146879f1 */ /* 0x000fe2000c0410ff */
[----:B------:R-:W-:Y:S01]  /*14b0*/  UIADD3 UR22, UR6, 0x202, URZ ;  /* 0x0000020206167890 */ /* 0x000fe2000fffe03f */
[----:B------:R-:W-:Y:S01]  /*14c0*/  UMOV UR23, 0x40000040 ;  /* 0x4000004000177882 */ /* 0x000fe20000000000 */
[----:B------:R-:W-:Y:S02]  /*14d0*/  WARPGROUP.DEPBAR.LE gsb0, 0x0 ;  /* 0x00008000000079c5 */ /* 0x000fe40000010000 */
        /* <DEDUP_REMOVED lines=12> */
[----:B------:R-:W-:Y:S01]  /*15a0*/  UMOV UR12, UR8 ;  /* 0x00000008000c7c82 */ /* 0x000fe20008000000 */
[----:B------:R-:W-:Y:S01]  /*15b0*/  UMOV UR13, UR9 ;  /* 0x00000009000d7c82 */ /* 0x000fe20008000000 */
[----:B------:R-:W-:Y:S01]  /*15c0*/  UMOV UR14, UR7 ;  /* 0x00000007000e7c82 */ /* 0x000fe20008000000 */
[----:B------:R-:W-:Y:S01]  /*15d0*/  UMOV UR15, 0x40000040 ;  /* 0x40000040000f7882 */ /* 0x000fe20000000000 */
[----:B------:R-:W-:Y:S01]  /*15e0*/  UIADD3 UR7, UR6, 0x502, URZ ;  /* 0x0000050206077890 */ /* 0x000fe2000fffe03f */
[----:B------:R-:W-:Y:S02]  /*15f0*/  WARPGROUP.DEPBAR.LE gsb0, 0x0 ;  /* 0x00008000000079c5 */ /* 0x000fe40000010000 */
[----:B------:R-:W-:-:S06]  /*1600*/  WARPGROUP.ARRIVE ;  /* 0x00000000000079c5 */ /* 0x000fcc0000000000 */
[----:B------:R-:W-:Y:S01]  /*1610*/  IGMMA.64x32x32.S8.S8 R40, gdesc[UR12], RZ, !UPT, gsb0 ;  /* 0x012000000c2879f1 */ /* 0x000fe2000c0410ff */
[----:B------:R-:W-:Y:S01]  /*1620*/  UMOV UR12, UR8 ;  /* 0x00000008000c7c82 */ /* 0x000fe20008000000 */
[----:B------:R-:W-:Y:S01]  /*1630*/  UMOV UR13, UR9 ;  /* 0x00000009000d7c82 */ /* 0x000fe20008000000 */
[----:B------:R-:W-:Y:S01]  /*1640*/  UMOV UR14, UR10 ;  /* 0x0000000a000e7c82 */ /* 0x000fe20008000000 */
[----:B------:R-:W-:Y:S01]  /*1650*/  UMOV UR15, 0x40000040 ;  /* 0x40000040000f7882 */ /* 0x000fe20000000000 */
[----:B------:R-:W-:Y:S02]  /*1660*/  UIADD3 UR9, UR6, 0x602, URZ ;  /* 0x0000060206097890 */ /* 0x000fe4000fffe03f */
[----:B------:R-:W-:Y:S01]  /*1670*/  UIADD3 UR10, UR6, 0x706, URZ ;  /* 0x00000706060a7890 */ /* 0x000fe2000fffe03f */
[----:B------:R-:W-:Y:S02]  /*1680*/  WARPGROUP.DEPBAR.LE gsb0, 0x0 ;  /* 0x00008000000079c5 */ /* 0x000fe40000010000 */
[----:B------:R-:W-:-:S06]  /*1690*/  WARPGROUP.ARRIVE ;  /* 0x00000000000079c5 */ /* 0x000fcc0000000000 */
[----:B------:R-:W-:Y:S01]  /*16a0*/  IGMMA.64x32x32.S8.S8 R24, gdesc[UR12], RZ, !UPT, gsb0 ;  /* 0x012000000c1879f1 */ /* 0x000fe2000c0410ff */
[----:B------:R-:W-:Y:S02]  /*16b0*/  UIADD3 UR12, UR8, 0x2, URZ ;  /* 0x00000002080c7890 */ /* 0x000fe4000fffe03f */
[----:B------:R-:W-:Y:S01]  /*16c0*/  UIADD3 UR14, UR6, 0x2, URZ ;  /* 0x00000002060e7890 */ /* 0x000fe2000fffe03f */
[----:B------:R-:W-:Y:S01]  /*16d0*/  UMOV UR13, 0x40000040 ;  /* 0x40000040000d7882 */ /* 0x000fe20000000000 */
[----:B------:R-:W-:Y:S01]  /*16e0*/  UMOV UR15, 0x40000040 ;  /* 0x40000040000f7882 */ /* 0x000fe20000000000 */
[----:B------:R-:W-:Y:S02]  /*16f0*/  UMOV UR25, UR13 ;  /* 0x0000000d00197c82 */ /* 0x000fe40008000000 */
[----:B------:R-:W-:Y:S01]  /*1700*/  UMOV UR24, UR12 ;  /* 0x0000000c00187c82 */ /* 0x000fe20008000000 */
[----:B------:R-:W-:Y:S01]  /*1710*/  UMOV UR20, UR12 ;  /* 0x0000000c00147c82 */ /* 0x000fe20008000000 */
[----:B------:R-:W-:Y:S01]  /*1720*/  UMOV UR21, UR13 ;  /* 0x0000000d00157c82 */ /* 0x000fe20008000000 */
[----:B------:R-:W-:Y:S01]  /*1730*/  UMOV UR16, UR12 ;  /* 0x0000000c00107c82 */ /* 0x000fe20008000000 */
[----:B------:R-:W-:Y:S01]  /*1740*/  UMOV UR17, UR13 ;  /* 0x0000000d00117c82 */ /* 0x000fe20008000000 */
[----:B------:R-:W-:-:S02]  /*1750*/  WARPGROUP.DEPBAR.LE gsb0, 0x0 ;  /* 0x00008000000079c5 */ /* 0x000fc40000010000 */
[----:B------:R-:W-:-:S06]  /*1760*/  WARPGROUP.ARRIVE ;  /* 0x00000000000079c5 */ /* 0x000fcc0000000000 */
[----:B------:R-:W-:Y:S01]  /*1770*/  IGMMA.64x32x32.S8.S8 R120, gdesc[UR12], R120, gsb0 ;  /* 0x012000000c7879f1 */ /* 0x000fe20008041078 */
[----:B------:R-:W-:Y:S01]  /*1780*/  UIADD3 UR14, UR6, 0x402, URZ ;  /* 0x00000402060e7890 */ /* 0x000fe2000fffe03f */
[----:B------:R-:W-:Y:S01]  /*1790*/  UMOV UR15, 0x40000040 ;  /* 0x40000040000f7882 */ /* 0x000fe20000000000 */
[----:B------:R-:W-:Y:S02]  /*17a0*/  WARPGROUP.DEPBAR.LE gsb0, 0x0 ;  /* 0x00008000000079c5 */ /* 0x000fe40000010000 */
        /* <DEDUP_REMOVED lines=17> */
[----:B------:R-:W-:Y:S01]  /*18c0*/  UMOV UR14, UR7 ;  /* 0x00000007000e7c82 */ /* 0x000fe20008000000 */
[----:B------:R-:W-:Y:S01]  /*18d0*/  UMOV UR15, 0x40000040 ;  /* 0x40000040000f7882 */ /* 0x000fe20000000000 */
[----:B------:R-:W-:Y:S01]  /*18e0*/  UIADD3 UR7, UR6, 0x504, URZ ;  /* 0x0000050406077890 */ /* 0x000fe2000fffe03f */
        /* <DEDUP_REMOVED lines=199> */
[----:B------:R-:W-:Y:S01]  /*2560*/  UIADD3 UR8, UR8, 0x406, URZ ;  /* 0x0000040608087890 */ /* 0x000fe2000fffe03f */
[----:B------:R-:W-:-:S02]  /*2570*/  WARPGROUP.DEPBAR.LE gsb0, 0x0 ;  /* 0x00008000000079c5 */ /* 0x000fc40000010000 */
[----:B------:R-:W-:-:S06]  /*2580*/  WARPGROUP.ARRIVE ;  /* 0x00000000000079c5 */ /* 0x000fcc0000000000 */
[----:B------:R-:W-:Y:S01]  /*2590*/  IGMMA.64x32x32.S8.S8 R120, gdesc[UR12], R120, gsb0 ;  /* 0x012000000c7879f1 */ /* 0x000fe20008041078 */
[----:B------:R-:W-:Y:S01]  /*25a0*/  UIADD3 UR14, UR6, 0xb04, URZ ;  /* 0x00000b04060e7890 */ /* 0x000fe2000fffe03f */
[----:B------:R-:W-:Y:S01]  /*25b0*/  UMOV UR15, 0x40000040 ;  /* 0x40000040000f7882 */ /* 0x000fe20000000000 */
[----:B------:R-:W-:Y:S02]  /*25c0*/  WARPGROUP.DEPBAR.LE gsb0, 0x0 ;  /* 0x00008000000079c5 */ /* 0x000fe40000010000 */
[----:B------:R-:W-:-:S06]  /*25d0*/  WARPGROUP.ARRIVE ;  /* 0x00000000000079c5 */ /* 0x000fcc0000000000 */
[----:B------:R-:W-:Y:S03]  /*25e0*/  IGMMA.64x32x32.S8.S8 R104, gdesc[UR24], R104, gsb0 ;  /* 0x01200000186879f1 */ /* 0x000fe60008041068 */
[----:B------:R-:W-:Y:S02]  /*25f0*/  WARPGROUP.DEPBAR.LE gsb0, 0x0 ;  /* 0x00008000000079c5 */ /* 0x000fe40000010000 */
[----:B------:R-:W-:-:S06]  /*2600*/  WARPGROUP.ARRIVE ;  /* 0x00000000000079c5 */ /* 0x000fcc0000000000 */
[----:B------:R-:W-:Y:S01]  /*2610*/  IGMMA.64x32x32.S8.S8 R88, gdesc[UR20], R88, gsb0 ;  /* 0x01200000145879f1 */ /* 0x000fe20008041058 */
[----:B------:R-:W-:Y:S01]  /*2620*/  UIADD3 UR22, UR6, 0x906, URZ ;  /* 0x0000090606167890 */ /* 0x000fe2000fffe03f */
[----:B------:R-:W-:Y:S01]  /*2630*/  UMOV UR20, UR8 ;  /* 0x0000000800147c82 */ /* 0x000fe20008000000 */
[----:B------:R-:W-:Y:S01]  /*2640*/  UMOV UR23, 0x40000040 ;  /* 0x4000004000177882 */ /* 0x000fe20000000000 */
        /* <DEDUP_REMOVED lines=17> */
[----:B------:R-:W-:Y:S02]  /*2760*/  UMOV UR9, 0x40000040 ;  /* 0x4000004000097882 */ /* 0x000fe40000000000 */
[----:B------:R-:W-:Y:S01]  /*2770*/  UMOV UR17, UR9 ;  /* 0x0000000900117c82 */ /* 0x000fe20008000000 */
[----:B------:R-:W-:Y:S01]  /*2780*/  UMOV UR21, UR9 ;  /* 0x0000000900157c82 */ /* 0x000fe20008000000 */
[----:B------:R-:W-:Y:S02]  /*2790*/  WARPGROUP.DEPBAR.LE gsb0, 0x0 ;  /* 0x00008000000079c5 */ /* 0x000fe40000010000 */
[----:B------:R-:W-:-:S06]  /*27a0*/  WARPGROUP.ARRIVE ;  /* 0x00000000000079c5 */ /* 0x000fcc0000000000 */
[----:B------:R-:W-:Y:S01]  /*27b0*/  IGMMA.64x32x32.S8.S8 R24, gdesc[UR12], R24, gsb0 ;  /* 0x012000000c1879f1 */ /* 0x000fe20008041018 */
[----:B------:R-:W-:Y:S01]  /*27c0*/  UIADD3 UR14, UR6, 0xa06, URZ ;  /* 0x00000a06060e7890 */ /* 0x000fe2000fffe03f */
[----:B------:R-:W-:Y:S01]  /*27d0*/  UMOV UR12, UR8 ;  /* 0x00000008000c7c82 */ /* 0x000fe20008000000 */
[----:B------:R-:W-:Y:S01]  /*27e0*/  UMOV UR13, UR9 ;  /* 0x00000009000d7c82 */ /* 0x000fe20008000000 */
[----:B------:R-:W-:Y:S01]  /*27f0*/  UMOV UR15, 0x40000040 ;  /* 0x40000040000f7882 */ /* 0x000fe20000000000 */
[----:B------:R-:W-:Y:S02]  /*2800*/  WARPGROUP.DEPBAR.LE gsb0, 0x0 ;  /* 0x00008000000079c5 */ /* 0x000fe40000010000 */
[----:B------:R-:W-:-:S06]  /*2810*/  WARPGROUP.ARRIVE ;  /* 0x00000000000079c5 */ /* 0x000fcc0000000000 */
[----:B------:R-:W-:Y:S01]  /*2820*/  IGMMA.64x32x32.S8.S8 R120, gdesc[UR8], R120, gsb0 ;  /* 0x01200000087879f1 */ /* 0x000fe20008041078 */
[----:B------:R-:W-:Y:S01]  /*2830*/  UIADD3 UR10, UR6, 0xb06, URZ ;  /* 0x00000b06060a7890 */ /* 0x000fe2000fffe03f */
[----:B------:R-:W-:Y:S01]  /*2840*/  UMOV UR11, 0x40000040 ;  /* 0x40000040000b7882 */ /* 0x000fe20000000000 */
[----:B------:R-:W-:Y:S01]  /*2850*/  UIADD3 UR6, UR6, 0xd06, URZ ;  /* 0x00000d0606067890 */ /* 0x000fe2000fffe03f */
[----:B------:R-:W-:Y:S02]  /*2860*/  WARPGROUP.DEPBAR.LE gsb0, 0x0 ;  /* 0x00008000000079c5 */ /* 0x000fe40000010000 */
[----:B------:R-:W-:-:S06]  /*2870*/  WARPGROUP.ARRIVE ;  /* 0x00000000000079c5 */ /* 0x000fcc0000000000 */
[----:B------:R-:W-:Y:S03]  /*2880*/  IGMMA.64x32x32.S8.S8 R104, gdesc[UR16], R104, gsb0 ;  /* 0x01200000106879f1 */ /* 0x000fe60008041068 */
        /* <DEDUP_REMOVED lines=8> */
[----:B------:R-:W-:Y:S01]  /*2910*/  IGMMA.64x32x32.S8.S8 R56, gdesc[UR8], R56, gsb0 ;  /* 0x01200000083879f1 */ /* 0x000fe20008041038 */
[----:B------:R-:W-:Y:S01]  /*2920*/  UMOV UR10, UR7 ;  /* 0x00000007000a7c82 */ /* 0x000fe20008000000 */
[----:B------:R-:W-:Y:S01]  /*2930*/  UMOV UR11, 0x40000040 ;  /* 0x40000040000b7882 */ /* 0x000fe20000000000 */
[----:B------:R-:W-:Y:S02]  /*2940*/  WARPGROUP.DEPBAR.LE gsb0, 0x0 ;  /* 0x00008000000079c5 */ /* 0x000fe40000010000 */
[----:B------:R-:W-:-:S06]  /*2950*/  WARPGROUP.ARRIVE ;  /* 0x00000000000079c5 */ /* 0x000fcc0000000000 */
[----:B------:R-:W-:Y:S01]  /*2960*/  IGMMA.64x32x32.S8.S8 R40, gdesc[UR8], R40, gsb0 ;  /* 0x01200000082879f1 */ /* 0x000fe20008041028 */
[----:B------:R-:W-:Y:S01]  /*2970*/  UMOV UR10, UR6 ;  /* 0x00000006000a7c82 */ /* 0x000fe20008000000 */
[----:B------:R-:W-:Y:S01]  /*2980*/  UMOV UR11, 0x40000040 ;  /* 0x40000040000b7882 */ /* 0x000fe20000000000 */
[----:B------:R-:W-:Y:S02]  /*2990*/  WARPGROUP.DEPBAR.LE gsb0, 0x0 ;  /* 0x00008000000079c5 */ /* 0x000fe40000010000 */
[----:B------:R-:W-:-:S06]  /*29a0*/  WARPGROUP.ARRIVE ;  /* 0x00000000000079c5 */ /* 0x000fcc0000000000 */
[----:B------:R-:W-:Y:S03]  /*29b0*/  IGMMA.64x32x32.S8.S8 R24, gdesc[UR8], R24, gsb0 ;  /* 0x01200000081879f1 */ /* 0x000fe60008041018 */
[----:B------:R-:W-:Y:S02]  /*29c0*/  WARPGROUP.DEPBAR.LE gsb0, 0x0 ;  /* 0x00008000000079c5 */ /* 0x000fe40000010000 */
[----:B------:R-:W-:Y:S05]  /*29d0*/  @!P1 BRA `(.L_x_18) ;  /* 0x0000001800109947 */ /* 0x000fea0003800000 */
[----:B------:R-:W-:Y:S02]  /*29e0*/  UIADD3 UR6, UR39, 0x1, URZ ;  /* 0x0000000127067890 */ /* 0x000fe4000fffe03f */
[----:B------:R-:W-:Y:S02]  /*29f0*/  IMAD.U32 R3, RZ, RZ, UR39 ;  /* 0x00000027ff037e24 */ /* 0x000fe4000f8e00ff */
[----:B------:R-:W-:-:S04]  /*2a00*/  UISETP.NE.AND UP0, UPT, UR6, 0x2, UPT ;  /* 0x000000020600788c */ /* 0x000fc8000bf05270 */
[----:B------:R-:W-:Y:S02]  /*2a10*/  USEL UR7, URZ, 0x1, UP0 ;  /* 0x000000013f077887 */ /* 0x000fe40008000000 */
[----:B------:R-:W-:Y:S02]  /*2a20*/  USEL UR6, UR6, URZ, UP0 ;  /* 0x0000003f06067287 */ /* 0x000fe40008000000 */
[----:B------:R-:W-:-:S06]  /*2a30*/  ULOP3.LUT UR7, UR38, UR7, URZ, 0x3c, !UPT ;  /* 0x0000000726077292 */ /* 0x000fcc000f8e3c3f */
[----:B------:R-:W-:-:S07]  /*2a40*/  IMAD.U32 R7, RZ, RZ, UR7 ;  /* 0x00000007ff077e24 */ /* 0x000fce000f8e00ff */
.L_x_25:
[----:B------:R-:W-:Y:S05]  /*2a50*/  @!P0 BRA `(.L_x_19) ;  /* 0x0000000000048947 */ /* 0x000fea0003800000 */
[----:B------:R-:W-:Y:S01]  /*2a60*/  BPT.TRAP 0x1 ;  /* 0x000000040000795c */ /* 0x000fe20000300000 */
.L_x_19:
[----:B------:R-:W3:Y:S01]  /*2a70*/  S2UR UR8, SR_CgaCtaId ;  /* 0x00000000000879c3 */ /* 0x000ee20000008800 */
[----:B------:R-:W-:Y:S01]  /*2a80*/  UMOV UR7, 0x400 ;  /* 0x0000040000077882 */ /* 0x000fe20000000000 */
[----:B01----:R-:W-:Y:S01]  /*2a90*/  IMAD.U32 R5, RZ, RZ, UR6 ;  /* 0x00000006ff057e24 */ /* 0x003fe2000f8e00ff */
[----:B------:R-:W-:Y:S01]  /*2aa0*/  SHF.L.U32 R4, R7, 0x1f, RZ ;  /* 0x0000001f07047819 */ /* 0x000fe200000006ff */
[----:B---3--:R-:W-:-:S06]  /*2ab0*/  ULEA UR7, UR8, UR7, 0x18 ;  /* 0x0000000708077291 */ /* 0x008fcc000f8ec03f */
[----:B------:R-:W-:-:S04]  /*2ac0*/  IMAD.U32 R6, RZ, RZ, UR7 ;  /* 0x00000007ff067e24 */ /* 0x000fc8000f8e00ff */
[----:B------:R-:W-:-:S04]  /*2ad0*/  IMAD R5, R5, 0x8, R6 ;  /* 0x0000000805057824 */ /* 0x000fc800078e0206 */
[----:B------:R0:W1:Y:S01]  /*2ae0*/  SYNCS.PHASECHK.TRANS64.TRYWAIT P1, [R5+URZ], R4 ;  /* 0x00000004050075a7 */ /* 0x000062000802017f */
[----:B------:R-:W-:Y:S05]  /*2af0*/  @!P0 BRA `(.L_x_20) ;  /* 0x0000000000048947 */ /* 0x000fea0003800000 */
[----:B------:R-:W-:Y:S01]  /*2b00*/  BPT.TRAP 0x1 ;  /* 0x000000040000795c */ /* 0x000fe20000300000 */
.L_x_20:
[----:B-1----:R-:W-:Y:S05]  /*2b10*/  @P1 BRA `(.L_x_21) ;  /* 0x0000000000081947 */ /* 0x002fea0003800000 */
[----:B------:R-:W1:Y:S02]  /*2b20*/  SYNCS.PHASECHK.TRANS64.TRYWAIT P1, [R5+URZ], R4 ;  /* 0x00000004050075a7 */ /* 0x000e64000802017f */
[----:B-1----:R-:W-:Y:S05]  /*2b30*/  @!P1 BRA `(.L_x_22) ;  /* 0x0000009400309947 */ /* 0x002fea0003800000 */
.L_x_21:
[----:B------:R-:W-:Y:S01]  /*2b40*/  ULEA UR10, UR6, UR4, 0xb ;  /* 0x00000004060a7291 */ /* 0x000fe2000f8e583f */
[----:B------:R-:W-:Y:S01]  /*2b50*/  WARPGROUP.ARRIVE ;  /* 0x00000000000079c5 */ /* 0x000fe20000000000 */
[----:B------:R-:W-:Y:S01]  /*2b60*/  UIMAD UR8, UR6, 0xe00, UR5 ;  /* 0x00000e00060878a4 */ /* 0x000fe2000f8e0205 */
[----:B------:R-:W-:Y:S01]  /*2b70*/  UMOV UR13, 0x40000040 ;  /* 0x40000040000d7882 */ /* 0x000fe20000000000 */
[----:B------:R-:W-:Y:S02]  /*2b80*/  UMOV UR15, 0x40000040 ;  /* 0x40000040000f7882 */ /* 0x000fe40000000000 */
[----:B------:R-:W-:Y:S01]  /*2b90*/  UIADD3 UR7, UR8, 0x100, URZ ;  /* 0x0000010008077890 */ /* 0x000fe2000fffe03f */
[----:B------:R-:W-:Y:S02]  /*2ba0*/  UMOV UR12, UR10 ;  /* 0x0000000a000c7c82 */ /* 0x000fe40008000000 */
[----:B------:R-:W-:Y:S01]  /*2bb0*/  UMOV UR14, UR8 ;  /* 0x00000008000e7c82 */ /* 0x000fe20008000000 */
[----:B------:R-:W-:Y:S01]  /*2bc0*/  UIADD3 UR9, UR8, 0x200, URZ ;  /* 0x0000020008097890 */ /* 0x000fe2000fffe03f */
[----:B------:R-:W-:Y:S01]  /*2bd0*/  IGMMA.64x32x32.S8.S8 R120, gdesc[UR12], R120, gsb0 ;  /* 0x012000000c7879f1 */ /* 0x000fe20008041078 */
[----:B------:R-:W-:Y:S01]  /*2be0*/  UMOV UR15, 0x40000040 ;  /* 0x40000040000f7882 */ /* 0x000fe20000000000 */
[----:B------:R-:W-:Y:S01]  /*2bf0*/  UMOV UR14, UR7 ;  /* 0x00000007000e7c82 */ /* 0x000fe20008000000 */
[----:B------:R-:W-:-:S02]  /*2c00*/  UIADD3 UR11, UR8, 0x300, URZ ;  /* 0x00000300080b7890 */ /* 0x000fc4000fffe03f */
        /* <DEDUP_REMOVED lines=291> */
[----:B------:R-:W-:Y:S02]  /*3e40*/  UIADD3 UR12, UR10, 0x406, URZ ;  /* 0x000004060a0c7890 */ /* 0x000fe4000fffe03f */
[----:B------:R-:W-:Y:S01]  /*3e50*/  UIADD3 UR14, UR8, 0x706, URZ ;  /* 0x00000706080e7890 */ /* 0x000fe2000fffe03f */
[----:B------:R-:W-:Y:S01]  /*3e60*/  UMOV UR13, 0x40000040 ;  /* 0x40000040000d7882 */ /* 0x000fe20000000000 */
        /* <DEDUP_REMOVED lines=13> */
[----:B------:R-:W-:Y:S02]  /*3f40*/  UIADD3 UR9, UR8, 0xc06, URZ ;  /* 0x00000c0608097890 */ /* 0x000fe4000fffe03f */
        /* <DEDUP_REMOVED lines=26> */
[----:B------:R-:W-:Y:S01]  /*40f0*/  BPT.TRAP 0x1 ;  /* 0x000000040000795c */ /* 0x000fe20000300000 */
.L_x_23:
[----:B01----:R-:W-:Y:S01]  /*4100*/  IMAD R4, R3, 0x8, R6 ;  /* 0x0000000803047824 */ /* 0x003fe200078e0206 */
[----:B------:R-:W-:-:S03]  /*4110*/  ISETP.GT.U32.AND P1, PT, R19, 0x1, PT ;  /* 0x000000011300780c */ /* 0x000fc60003f24070 */
[----:B------:R-:W-:-:S05]  /*4120*/  VIADD R4, R4, 0x10 ;  /* 0x0000001004047836 */ /* 0x000fca0000000000 */
[----:B------:R-:W-:-:S04]  /*4130*/  PRMT R4, RZ, 0x654, R4 ;  /* 0x00000654ff047816 */ /* 0x000fc80000000004 */
[----:B------:R0:W-:Y:S01]  /*4140*/  SYNCS.ARRIVE.TRANS64.RED.A1T0 RZ, [R4+URZ], RZ ;  /* 0x000000ff04ff79a7 */ /* 0x0001e2000810043f */
[----:B------:R-:W-:Y:S05]  /*4150*/  @P1 BRA `(.L_x_24) ;  /* 0x0000000000041947 */ /* 0x000fea0003800000 */
[----:B------:R-:W-:Y:S01]  /*4160*/  BPT.TRAP 0x1 ;  /* 0x000000040000795c */ /* 0x000fe20000300000 */
.L_x_24:
[----:B------:R-:W-:Y:S01]  /*4170*/  UIADD3 UR6, UR6, 0x1, URZ ;  /* 0x0000000106067890 */ /* 0x000fe2000fffe03f */
[C---:B------:R-:W-:Y:S01]  /*4180*/  ISETP.GT.AND P2, PT, R0.reuse, 0x1, PT ;  /* 0x000000010000780c */ /* 0x040fe20003f44270 */
[----:B------:R-:W-:Y:S02]  /*4190*/  VIADD R3, R3, 0x1 ;  /* 0x0000000103037836 */ /* 0x000fe40000000000 */
[----:B------:R-:W-:Y:S01]  /*41a0*/  UISETP.NE.AND UP0, UPT, UR6, 0x2, UPT ;  /* 0x000000020600788c */ /* 0x000fe2000bf05270 */
[----:B------:R-:W-:Y:S02]  /*41b0*/  VIADD R0, R0, 0xffffffff ;  /* 0xffffffff00007836 */ /* 0x000fe40000000000 */
[C---:B------:R-:W-:Y:S01]  /*41c0*/  ISETP.NE.AND P1, PT, R3.reuse, 0x2, PT ;  /* 0x000000020300780c */ /* 0x040fe20003f25270 */
[----:B------:R-:W-:Y:S02]  /*41d0*/  USEL UR7, URZ, 0x1, UP0 ;  /* 0x000000013f077887 */ /* 0x000fe40008000000 */
[----:B------:R-:W-:Y:S01]  /*41e0*/  USEL UR6, UR6, URZ, UP0 ;  /* 0x0000003f06067287 */ /* 0x000fe20008000000 */
[----:B------:R-:W-:-:S03]  /*41f0*/  SEL R3, R3, RZ, P1 ;  /* 0x000000ff03037207 */ /* 0x000fc60000800000 */
[----:B------:R-:W-:Y:S01]  /*4200*/  LOP3.LUT R7, R7, UR7, RZ, 0x3c, !PT ;  /* 0x0000000707077c12 */ /* 0x000fe2000f8e3cff */
[----:B------:R-:W-:Y:S07]  /*4210*/  @P2 BRA `(.L_x_25) ;  /* 0xffffffe8000c2947 */ /* 0x000fee000383ffff */
.L_x_18:
[----:B------:R-:W3:Y:S02]  /*4220*/  LDC R0, c[0x0][0x28c] ;  /* 0x0000a300ff007b82 */ /* 0x000ee40000000800 */
[----:B---3--:R-:W-:-:S13]  /*4230*/  ISETP.GE.AND P1, PT, R0, 0x1, PT ;  /* 0x000000010000780c */ /* 0x008fda0003f26270 */
[----:B------:R-:W-:Y:S05]  /*4240*/  @!P1 BRA `(.L_x_26) ;  /* 0x0000000000389947 */ /* 0x000fea0003800000 */
[----:B------:R-:W-:Y:S05]  /*4250*/  @!P0 BRA `(.L_x_27) ;  /* 0x0000000000048947 */ /* 0x000fea0003800000 */
[----:B------:R-:W-:Y:S01]  /*4260*/  BPT.TRAP 0x1 ;  /* 0x000000040000795c */ /* 0x000fe20000300000 */
.L_x_27:
[----:B------:R-:W-:Y:S01]  /*4270*/  UISETP.LT.AND UP0, UPT, UR40, 0x1, UPT ;  /* 0x000000012800788c */ /* 0x000fe2000bf01270 */
[----:B------:R-:W-:-:S03]  /*4280*/  ISETP.GT.U32.AND P0, PT, R19, 0x1, PT ;  /* 0x000000011300780c */ /* 0x000fc60003f04070 */
[----:B------:R-:W-:-:S04]  /*4290*/  USEL UR4, UR40, 0x1, UP0 ;  /* 0x0000000128047887 */ /* 0x000fc80008000000 */
[----:B------:R-:W-:-:S04]  /*42a0*/  UIADD3 UR4, UR39, UR40, -UR4 ;  /* 0x0000002827047290 */ /* 0x000fc8000fffe804 */
[----:B------:R-:W-:-:S04]  /*42b0*/  USHF.L.U32 UR4, UR4, 0x3, URZ ;  /* 0x0000000304047899 */ /* 0x000fc8000800063f */
[----:B------:R-:W-:-:S06]  /*42c0*/  ULOP3.LUT UR4, UR4, 0x8, URZ, 0xc0, !UPT ;  /* 0x0000000804047892 */ /* 0x000fcc000f8ec03f */
[----:B------:R-:W-:-:S05]  /*42d0*/  IMAD.U32 R3, RZ, RZ, UR4 ;  /* 0x00000004ff037e24 */ /* 0x000fca000f8e00ff */
[----:B------:R-:W-:-:S04]  /*42e0*/  IADD3 R0, R6, 0x10, R3 ;  /* 0x0000001006007810 */ /* 0x000fc80007ffe003 */
[----:B------:R-:W-:-:S04]  /*42f0*/  PRMT R0, RZ, 0x654, R0 ;  /* 0x00000654ff007816 */ /* 0x000fc80000000000 */
[----:B------:R3:W-:Y:S01]  /*4300*/  SYNCS.ARRIVE.TRANS64.RED.A1T0 RZ, [R0+URZ], RZ ;  /* 0x000000ff00ff79a7 */ /* 0x0007e2000810043f */
[----:B------:R-:W-:Y:S05]  /*4310*/  @P0 BRA `(.L_x_26) ;  /* 0x0000000000040947 */ /* 0x000fea0003800000 */
[----:B------:R-:W-:Y:S01]  /*4320*/  BPT.TRAP 0x1 ;  /* 0x000000040000795c */ /* 0x000fe20000300000 */
.L_x_26:
[----:B------:R-:W4:Y:S01]  /*4330*/  LDC R7, c[0x0][0x288] ;  /* 0x0000a200ff077b82 */ /* 0x000f220000000800 */
[--C-:B---3--:R-:W-:Y:S01]  /*4340*/  SHF.R.U32.HI R0, RZ, 0x7, R18.reuse ;  /* 0x00000007ff007819 */ /* 0x108fe20000011612 */
[----:B------:R-:W-:Y:S01]  /*4350*/  UIADD3 UR39, UR40, UR39, URZ ;  /* 0x0000002728277290 */ /* 0x000fe2000fffe03f */
[----:B01----:R-:W-:Y:S01]  /*4360*/  LOP3.LUT R4, R18, 0x60, RZ, 0xc0, !PT ;  /* 0x0000006012047812 */ /* 0x003fe200078ec0ff */
[----:B------:R-:W-:Y:S01]  /*4370*/  IMAD R23, R23, 0xe0, RZ ;  /* 0x000000e017177824 */ /* 0x000fe200078e02ff */
[----:B------:R-:W-:Y:S01]  /*4380*/  LOP3.LUT R0, R0, 0x1, RZ, 0xc0, !PT ;  /* 0x0000000100007812 */ /* 0x000fe200078ec0ff */
[----:B------:R-:W-:Y:S01]  /*4390*/  USHF.R.U32.HI UR4, URZ, 0x1, UR39 ;  /* 0x000000013f047899 */ /* 0x000fe20008011627 */
[----:B------:R-:W-:Y:S01]  /*43a0*/  SHF.R.U32.HI R3, RZ, 0x2, R18 ;  /* 0x00000002ff037819 */ /* 0x000fe20000011612 */
[----:B------:R-:W-:Y:S01]  /*43b0*/  IMAD.SHL.U32 R8, R18, 0x2, RZ ;  /* 0x0000000212087824 */ /* 0x000fe200078e00ff */
[----:B------:R-:W-:Y:S01]  /*43c0*/  SHF.R.U32.HI R6, RZ, 0x1, R4 ;  /* 0x00000001ff067819 */ /* 0x000fe20000011604 */
[----:B------:R-:W-:Y:S01]  /*43d0*/  IMAD.SHL.U32 R4, R0, 0x40, RZ ;  /* 0x0000004000047824 */ /* 0x000fe200078e00ff */
[----:B------:R-:W-:Y:S01]  /*43e0*/  LOP3.LUT R3, R3, 0x7, RZ, 0xc0, !PT ;  /* 0x0000000703037812 */ /* 0x000fe200078ec0ff */
[----:B------:R-:W-:Y:S01]  /*43f0*/  ULOP3.LUT UR4, UR4, 0x1, URZ, 0xc0, !UPT ;  /* 0x0000000104047892 */ /* 0x000fe2000f8ec03f */
[----:B------:R-:W-:Y:S01]  /*4400*/  SHF.R.S32.HI R14, RZ, 0x1f, R22 ;  /* 0x0000001fff0e7819 */ /* 0x000fe20000011416 */
[----:B------:R-:W-:Y:S01]  /*4410*/  ULDC UR8, c[0x0][0x284] ;  /* 0x0000a10000087ab9 */ /* 0x000fe20000000800 */
[--C-:B------:R-:W-:Y:S01]  /*4420*/  IADD3 R5, RZ, -R6, -R3.reuse ;  /* 0x80000006ff057210 */ /* 0x100fe20007ffe803 */
[----:B------:R-:W-:Y:S01]  /*4430*/  UISETP.GT.U32.AND UP1, UPT, UR39, 0x1, UPT ;  /* 0x000000012700788c */ /* 0x000fe2000bf24070 */
[----:B------:R-:W-:Y:S01]  /*4440*/  LOP3.LUT R3, R4, 0x40, R3, 0xe2, !PT ;  /* 0x0000004004037812 */ /* 0x000fe200078ee203 */
[----:B------:R-:W-:Y:S01]  /*4450*/  UISETP.NE.U32.AND UP0, UPT, UR4, 0x1, UPT ;  /* 0x000000010400788c */ /* 0x000fe2000bf05070 */
[----:B------:R-:W-:Y:S01]  /*4460*/  LOP3.LUT R4, R18, 0x3, RZ, 0xc0, !PT ;  /* 0x0000000312047812 */ /* 0x000fe200078ec0ff */
[----:B------:R-:W-:Y:S01]  /*4470*/  ULDC.64 UR6, c[0x0][0x5d0] ;  /* 0x0001740000067ab9 */ /* 0x000fe20000000a00 */
[C---:B------:R-:W-:Y:S01]  /*4480*/  LOP3.LUT R8, R23.reuse, 0x6, R8, 0xf8, !PT ;  /* 0x0000000617087812 */ /* 0x040fe200078ef808 */
[----:B------:R-:W-:Y:S01]  /*4490*/  UISETP.LT.U32.AND UP1, UPT, UR40, 0x2, UP1 ;  /* 0x000000022800788c */ /* 0x000fe20008f21070 */
[----:B------:R-:W-:Y:S01]  /*44a0*/  IMAD R0, R0, -0x40, R5 ;  /* 0xffffffc000007824 */ /* 0x000fe200078e0205 */
[----:B----4-:R-:W-:Y:S01]  /*44b0*/  ISETP.GE.AND P0, PT, R23, R7, PT ;  /* 0x000000071700720c */ /* 0x010fe20003f06270 */
[----:B------:R-:W-:Y:S01]  /*44c0*/  IMAD R12, R4, -0x2, R7 ;  /* 0xfffffffe040c7824 */ /* 0x000fe200078e0207 */
[----:B------:R-:W-:Y:S01]  /*44d0*/  UISETP.GT.U32.AND UP0, UPT, UR40, 0x1, !UP0 ;  /* 0x000000012800788c */ /* 0x000fe2000c704070 */
[----:B------:R-:W-:Y:S01]  /*44e0*/  IMAD.SHL.U32 R7, R136, 0x80, RZ ;  /* 0x0000008088077824 */ /* 0x000fe200078e00ff */
[----:B------:R-:W-:Y:S01]  /*44f0*/  SHF.R.S32.HI R9, RZ, 0x1f, R8 ;  /* 0x0000001fff097819 */ /* 0x000fe20000011408 */
[----:B------:R-:W-:Y:S01]  /*4500*/  IMAD R5, R14, UR6, RZ ;  /* 0x000000060e057c24 */ /* 0x000fe2000f8e02ff */
[----:B------:R-:W-:Y:S01]  /*4510*/  USEL UR5, URZ, 0x1, !UP1 ;  /* 0x000000013f057887 */ /* 0x000fe2000c800000 */
[----:B------:R-:W-:Y:S01]  /*4520*/  IMAD.WIDE R10, R136, 0x80, RZ ;  /* 0x00000080880a7825 */ /* 0x000fe200078e02ff */
[C---:B------:R-:W-:Y:S01]  /*4530*/  ISETP.GE.OR P0, PT, R7.reuse, UR8, P0 ;  /* 0x0000000807007c0c */ /* 0x040fe20008706670 */
[----:B------:R-:W-:Y:S01]  /*4540*/  USEL UR4, URZ, 0x1, !UP0 ;  /* 0x000000013f047887 */ /* 0x000fe2000c000000 */
[----:B------:R-:W-:Y:S01]  /*4550*/  IADD3 R0, -R7, UR8, R0 ;  /* 0x0000000807007c10 */ /* 0x000fe2000fffe100 */
[C---:B------:R-:W-:Y:S01]  /*4560*/  IMAD R13, R22.reuse, UR7, R5 ;  /* 0x00000007160d7c24 */ /* 0x040fe2000f8e0205 */
[----:B------:R-:W-:Y:S01]  /*4570*/  ULOP3.LUT UR39, UR39, 0x1, URZ, 0xc0, !UPT ;  /* 0x0000000127277892 */ /* 0x000fe2000f8ec03f */
[----:B------:R-:W-:Y:S01]  /*4580*/  IMAD.WIDE.U32 R4, R22, UR6, R8 ;  /* 0x0000000616047c25 */ /* 0x000fe2000f8e0008 */
[----:B------:R-:W-:Y:S01]  /*4590*/  ULOP3.LUT UR38, UR4, UR38, UR5, 0x96, !UPT ;  /* 0x0000002604267292 */ /* 0x000fe2000f8e9605 */
[----:B------:R-:W-:-:S02]  /*45a0*/  LOP3.LUT R145, R10, R3, R6, 0xfe, !PT ;  /* 0x000000030a917212 */ /* 0x000fc400078efe06 */
[----:B------:R-:W-:Y:S02]  /*45b0*/  IMAD.IADD R5, R5, 0x1, R13 ;  /* 0x0000000105057824 */ /* 0x000fe400078e020d */
[----:B------:R-:W-:Y:S02]  /*45c0*/  IMAD.IADD R3, R12, 0x1, -R23 ;  /* 0x000000010c037824 */ /* 0x000fe400078e0a17 */
[----:B------:R-:W-:Y:S01]  /*45d0*/  IMAD.MOV.U32 R136, RZ, RZ, -0x1 ;  /* 0xffffffffff887424 */ /* 0x000fe200078e00ff */
[----:B------:R-:W-:Y:S06]  /*45e0*/  @P0 BRA `(.L_x_28) ;  /* 0x0000005c00500947 */ /* 0x000fec0003800000 */
[----:B------:R-:W0:Y:S01]  /*45f0*/  LDC.64 R12, c[0x0][0x5c8] ;  /* 0x00017200ff0c7b82 */ /* 0x000e220000000a00 */
[----:B------:R-:W-:Y:S01]  /*4600*/  ULDC.64 UR4, c[0x0][0x5c0] ;  /* 0x0001700000047ab9 */ /* 0x000fe20000000a00 */
[----:B------:R-:W-:Y:S01]  /*4610*/  BSSY B0, `(.L_x_28) ;  /* 0x00005d1000007945 */ /* 0x000fe20003800000 */
[-C--:B0-----:R-:W-:Y:S02]  /*4620*/  IMAD R6, R11, R12.reuse, RZ ;  /* 0x0000000c0b067224 */ /* 0x081fe400078e02ff */
[----:B------:R-:W-:-:S04]  /*4630*/  IMAD.WIDE.U32 R4, R145, R12, R4 ;  /* 0x0000000c91047225 */ /* 0x000fc800078e0004 */
[----:B------:R-:W-:Y:S01]  /*4640*/  IMAD R7, R145, R13, R6 ;  /* 0x0000000d91077224 */ /* 0x000fe200078e0206 */
[----:B------:R-:W-:-:S03]  /*4650*/  IADD3 R4, P0, R4, UR4, RZ ;  /* 0x0000000404047c10 */ /* 0x000fc6000ff1e0ff */
[----:B------:R-:W-:Y:S01]  /*4660*/  IMAD.IADD R7, R5, 0x1, R7 ;  /* 0x0000000105077824 */ /* 0x000fe200078e0207 */
[----:B------:R-:W-:-:S04]  /*4670*/  LEA R6, P1, R12, R4, 0x3 ;  /* 0x000000040c067211 */ /* 0x000fc800078218ff */
[----:B------:R-:W-:Y:S02]  /*4680*/  IADD3.X R5, R7, UR5, RZ, P0, !PT ;  /* 0x0000000507057c10 */ /* 0x000fe400087fe4ff */
[----:B-----5:R-:W-:Y:S02]  /*4690*/  ISETP.NE.AND P0, PT, R138, RZ, PT ;  /* 0x000000ff8a00720c */ /* 0x020fe40003f05270 */
[----:B------:R-:W-:-:S11]  /*46a0*/  LEA.HI.X R7, R12, R5, R13, 0x3, P1 ;  /* 0x000000050c077211 */ /* 0x000fd600008f1c0d */
[----:B------:R-:W-:Y:S05]  /*46b0*/  @!P0 BRA `(.L_x_29) ;  /* 0x0000004000f88947 */ /* 0x000fea0003800000 */
[----:B------:R-:W0:Y:S01]  /*46c0*/  LDC.64 R140, c[0x0][0x5b0] ;  /* 0x00016c00ff8c7b82 */ /* 0x000e220000000a00 */
[----:B------:R-:W-:Y:S01]  /*46d0*/  ULDC.64 UR4, c[0x0][0x5b8] ;  /* 0x00016e0000047ab9 */ /* 0x000fe20000000a00 */
[----:B------:R-:W-:Y:S01]  /*46e0*/  ISETP.GE.AND P3, PT, R3, 0x1, PT ;  /* 0x000000010300780c */ /* 0x000fe20003f66270 */
[----:B------:R-:W-:Y:S01]  /*46f0*/  IMAD R13, R14, UR4, RZ ;  /* 0x000000040e0d7c24 */ /* 0x000fe2000f8e02ff */
[----:B------:R-:W-:Y:S01]  /*4700*/  BSSY B1, `(.L_x_30) ;  /* 0x000000e000017945 */ /* 0x000fe20003800000 */
[----:B------:R-:W-:Y:S01]  /*4710*/  IMAD.WIDE.U32 R20, R22, UR4, R8 ;  /* 0x0000000416147c25 */ /* 0x000fe2000f8e0008 */
[----:B------:R-:W-:Y:S02]  /*4720*/  ISETP.LT.OR P1, PT, R0, 0x1, !P3 ;  /* 0x000000010000780c */ /* 0x000fe40005f21670 */
[----:B------:R-:W1:Y:S01]  /*4730*/  LDC.64 R142, c[0x0][0x5a8] ;  /* 0x00016a00ff8e7b82 */ /* 0x000e620000000a00 */
[----:B------:R-:W-:Y:S02]  /*4740*/  IMAD R13, R22, UR5, R13 ;  /* 0x00000005160d7c24 */ /* 0x000fe4000f8e020d */
[----:B------:R-:W-:-:S02]  /*4750*/  IMAD.MOV.U32 R14, RZ, RZ, R20 ;  /* 0x000000ffff0e7224 */ /* 0x000fc400078e0014 */
[----:B------:R-:W-:Y:S02]  /*4760*/  IMAD.IADD R15, R21, 0x1, R13 ;  /* 0x00000001150f7824 */ /* 0x000fe400078e020d */
[-C--:B0-----:R-:W-:Y:S02]  /*4770*/  IMAD R10, R11, R140.reuse, RZ ;  /* 0x0000008c0b0a7224 */ /* 0x081fe400078e02ff */
[----:B------:R-:W-:-:S04]  /*4780*/  IMAD.WIDE.U32 R8, R145, R140, R14 ;  /* 0x0000008c91087225 */ /* 0x000fc800078e000e */
[----:B------:R-:W-:Y:S01]  /*4790*/  IMAD R23, R145, R141, R10 ;  /* 0x0000008d91177224 */ /* 0x000fe200078e020a */
[----:B-1----:R-:W-:-:S04]  /*47a0*/  IADD3 R8, P0, R8, R142, RZ ;  /* 0x0000008e08087210 */ /* 0x002fc80007f1e0ff */
[----:B------:R-:W-:Y:S01]  /*47b0*/  IADD3.X R9, R143, R9, R23, P0, !PT ;  /* 0x000000098f097210 */ /* 0x000fe200007fe417 */
[----:B------:R-:W-:Y:S08]  /*47c0*/  @P1 BRA `(.L_x_31) ;  /* 0x0000000000041947 */ /* 0x000ff00003800000 */
[----:B--2---:R0:W5:Y:S02]  /*47d0*/  LDG.E.U8 R139, desc[UR36][R8.64] ;  /* 0x00000024088b7981 */ /* 0x004164000c1e1100 */
.L_x_31:
[----:B------:R-:W-:Y:S05]  /*47e0*/  BSYNC B1 ;  /* 0x0000000000017941 */ /* 0x000fea0003800000 */
.L_x_30:
[----:B-----5:R-:W-:Y:S01]  /*47f0*/  LOP3.LUT R12, R139, 0xffff, RZ, 0xc0, !PT ;  /* 0x0000ffff8b0c7812 */ /* 0x020fe200078ec0ff */
[----:B------:R-:W-:Y:S01]  /*4800*/  IMAD.SHL.U32 R10, R140, 0x8, RZ ;  /* 0x000000088c0a7824 */ /* 0x000fe200078e00ff */
[----:B------:R-:W-:Y:S01]  /*4810*/  ISETP.GE.AND P2, PT, R3, 0x2, PT ;  /* 0x000000020300780c */ /* 0x000fe20003f46270 */
[----:B------:R-:W-:Y:S01]  /*4820*/  BSSY B1, `(.L_x_32) ;  /* 0x000000e000017945 */ /* 0x000fe20003800000 */
[----:B------:R-:W-:Y:S02]  /*4830*/  PRMT R13, R12, 0x8880, RZ ;  /* 0x000088800c0d7816 */ /* 0x000fe400000000ff */
[----:B------:R-:W-:Y:S02]  /*4840*/  ISETP.LT.OR P0, PT, R0, 0x1, !P2 ;  /* 0x000000010000780c */ /* 0x000fe40005701670 */
[----:B------:R-:W-:Y:S01]  /*4850*/  SHF.L.U64.HI R11, R140, 0x3, R141 ;  /* 0x000000038c0b7819 */ /* 0x000fe2000001028d */
[----:B------:R-:W-:-:S04]  /*4860*/  IMAD R12, R13, R138, RZ ;  /* 0x0000008a0d0c7224 */ /* 0x000fc800078e02ff */
[----:B------:R-:W-:Y:S02]  /*4870*/  @!P1 IMAD R13, R120, R137, R12 ;  /* 0x00000089780d9224 */ /* 0x000fe400078e020c */
[----:B------:R-:W-:-:S03]  /*4880*/  IMAD.WIDE.U32 R10, R145, R140, R10 ;  /* 0x0000008c910a7225 */ /* 0x000fc600078e000a */
[----:B------:R1:W-:Y:S01]  /*4890*/  @!P1 STG.E.U8 desc[UR36][R4.64], R13 ;  /* 0x0000000d04009986 */ /* 0x0003e2000c101124 */
[----:B------:R-:W-:Y:S01]  /*48a0*/  IADD3 R10, P4, P5, R20, R142, R10 ;  /* 0x0000008e140a7210 */ /* 0x000fe20007d9e00a */
[----:B------:R-:W-:Y:S01]  /*48b0*/  IMAD.IADD R20, R23, 0x1, R11 ;  /* 0x0000000117147824 */ /* 0x000fe200078e020b */
[----:B------:R-:W-:Y:S11]  /*48c0*/  @P0 BRA `(.L_x_33) ;  /* 0x00000000000c0947 */ /* 0x000ff60003800000 */
[----:B--2---:R-:W1:Y:S02]  /*48d0*/  LDG.E.U8 R139, desc[UR36][R8.64+0x1] ;  /* 0x00000124088b7981 */ /* 0x004e64000c1e1100 */
[----:B-1----:R-:W-:-:S05]  /*48e0*/  PRMT R13, R139, 0x8880, RZ ;  /* 0x000088808b0d7816 */ /* 0x002fca00000000ff */
[----:B------:R-:W-:-:S07]  /*48f0*/  IMAD R12, R13, R138, RZ ;  /* 0x0000008a0d0c7224 */ /* 0x000fce00078e02ff */
.L_x_33:
[----:B------:R-:W-:Y:S05]  /*4900*/  BSYNC B1 ;  /* 0x0000000000017941 */ /* 0x000fea0003800000 */
.L_x_32:
[C---:B------:R-:W-:Y:S01]  /*4910*/  ISETP.LT.OR P3, PT, R0.reuse, 0x9, !P3 ;  /* 0x000000090000780c */ /* 0x040fe20005f61670 */
[----:B------:R-:W-:Y:S01]  /*4920*/  @!P0 IMAD R121, R121, R137, R12 ;  /* 0x0000008979798224 */ /* 0x000fe200078e020c */
[----:B------:R-:W-:Y:S01]  /*4930*/  ISETP.GE.AND P1, PT, R3, 0x9, PT ;  /* 0x000000090300780c */ /* 0x000fe20003f26270 */
[----:B------:R-:W-:Y:S01]  /*4940*/  BSSY B1, `(.L_x_34) ;  /* 0x000000b000017945 */ /* 0x000fe20003800000 */
[----:B------:R-:W-:Y:S02]  /*4950*/  IADD3.X R11, R15, R143, R20, P4, P5 ;  /* 0x0000008f0f0b7210 */ /* 0x000fe400027ea414 */
[----:B------:R3:W-:Y:S01]  /*4960*/  @!P0 STG.E.U8 desc[UR36][R4.64+0x1], R121 ;  /* 0x0000017904008986 */ /* 0x0007e2000c101124 */
[----:B------:R-:W-:Y:S02]  /*4970*/  ISETP.GE.AND P0, PT, R3, 0xa, PT ;  /* 0x0000000a0300780c */ /* 0x000fe40003f06270 */
[C---:B------:R-:W-:Y:S02]  /*4980*/  ISETP.LT.OR P2, PT, R0.reuse, 0x9, !P2 ;  /* 0x000000090000780c */ /* 0x040fe40005741670 */
[----:B------:R-:W-:-:S02]  /*4990*/  ISETP.LT.OR P5, PT, R0, 0x1, !P1 ;  /* 0x000000010000780c */ /* 0x000fc40004fa1670 */
[----:B------:R-:W-:Y:S01]  /*49a0*/  ISETP.LT.OR P4, PT, R0, 0x1, !P0 ;  /* 0x000000010000780c */ /* 0x000fe20004781670 */
[----:B------:R-:W-:-:S12]  /*49b0*/  @P3 BRA `(.L_x_35) ;  /* 0x00000000000c3947 */ /* 0x000fd80003800000 */
[----:B--2---:R-:W1:Y:S02]  /*49c0*/  LDG.E.U8 R139, desc[UR36][R10.64] ;  /* 0x000000240a8b7981 */ /* 0x004e64000c1e1100 */
[----:B-1----:R-:W-:-:S05]  /*49d0*/  PRMT R13, R139, 0x8880, RZ ;  /* 0x000088808b0d7816 */ /* 0x002fca00000000ff */
[----:B------:R-:W-:-:S07]  /*49e0*/  IMAD R12, R13, R138, RZ ;  /* 0x0000008a0d0c7224 */ /* 0x000fce00078e02ff */
.L_x_35:
[----:B------:R-:W-:Y:S05]  /*49f0*/  BSYNC B1 ;  /* 0x0000000000017941 */ /* 0x000fea0003800000 */
.L_x_34:
[----:B-1----:R-:W-:Y:S01]  /*4a00*/  @!P3 IMAD R13, R122, R137, R12 ;  /* 0x000000897a0db224 */ /* 0x002fe200078e020c */
[----:B------:R-:W-:Y:S04]  /*4a10*/  BSSY B1, `(.L_x_36) ;  /* 0x0000006000017945 */ /* 0x000fe80003800000 */
[----:B------:R1:W-:Y:S01]  /*4a20*/  @!P3 STG.E.U8 desc[UR36][R6.64], R13 ;  /* 0x0000000d0600b986 */ /* 0x0003e2000c101124 */
[----:B------:R-:W-:Y:S05]  /*4a30*/  @P2 BRA `(.L_x_37) ;  /* 0x00000000000c2947 */ /* 0x000fea0003800000 */
[----:B--2---:R-:W1:Y:S02]  /*4a40*/  LDG.E.U8 R139, desc[UR36][R10.64+0x1] ;  /* 0x000001240a8b7981 */ /* 0x004e64000c1e1100 */
[----:B-1----:R-:W-:-:S05]  /*4a50*/  PRMT R13, R139, 0x8880, RZ ;  /* 0x000088808b0d7816 */ /* 0x002fca00000000ff */
[----:B------:R-:W-:-:S07]  /*4a60*/  IMAD R12, R13, R138, RZ ;  /* 0x0000008a0d0c7224 */ /* 0x000fce00078e02ff */
.L_x_37:
[----:B------:R-:W-:Y:S05]  /*4a70*/  BSYNC B1 ;  /* 0x0000000000017941 */ /* 0x000fea0003800000 */
.L_x_36:
[----:B------:R-:W-:Y:S01]  /*4a80*/  @!P2 IMAD R123, R123, R137, R12 ;  /* 0x000000897b7ba224 */ /* 0x000fe200078e020c */
[----:B------:R-:W-:Y:S04]  /*4a90*/  BSSY B1, `(.L_x_38) ;  /* 0x0000006000017945 */ /* 0x000fe80003800000 */
[----:B------:R4:W-:Y:S01]  /*4aa0*/  @!P2 STG.E.U8 desc[UR36][R6.64+0x1], R123 ;  /* 0x0000017b0600a986 */ /* 0x0009e2000c101124 */
[----:B------:R-:W-:Y:S05]  /*4ab0*/  @P5 BRA `(.L_x_39) ;  /* 0x00000000000c5947 */ /* 0x000fea0003800000 */
[----:B--2---:R-:W1:Y:S02]  /*4ac0*/  LDG.E.U8 R139, desc[UR36][R8.64+0x8] ;  /* 0x00000824088b7981 */ /* 0x004e64000c1e1100 */
[----:B-1----:R-:W-:-:S05]  /*4ad0*/  PRMT R13, R139, 0x8880, RZ ;  /* 0x000088808b0d7816 */ /* 0x002fca00000000ff */
[----:B------:R-:W-:-:S07]  /*4ae0*/  IMAD R12, R13, R138, RZ ;  /* 0x0000008a0d0c7224 */ /* 0x000fce00078e02ff */
.L_x_39:
[----:B------:R-:W-:Y:S05]  /*4af0*/  BSYNC B1 ;  /* 0x0000000000017941 */ /* 0x000fea0003800000 */
.L_x_38:
[----:B-1----:R-:W-:Y:S01]  /*4b00*/  @!P5 IMAD R13, R124, R137, R12 ;  /* 0x000000897c0dd224 */ /* 0x002fe200078e020c */
[----:B------:R-:W-:Y:S04]  /*4b10*/  BSSY B1, `(.L_x_40) ;  /* 0x0000006000017945 */ /* 0x000fe80003800000 */
[----:B------:R1:W-:Y:S01]  /*4b20*/  @!P5 STG.E.U8 desc[UR36][R4.64+0x8], R13 ;  /* 0x0000080d0400d986 */ /* 0x0003e2000c101124 */
[----:B------:R-:W-:Y:S05]  /*4b30*/  @P4 BRA `(.L_x_41) ;  /* 0x00000000000c4947 */ /* 0x000fea0003800000 */
[----:B--2---:R-:W1:Y:S02]  /*4b40*/  LDG.E.U8 R139, desc[UR36][R8.64+0x9] ;  /* 0x00000924088b7981 */ /* 0x004e64000c1e1100 */
[----:B-1----:R-:W-:-:S05]  /*4b50*/  PRMT R13, R139, 0x8880, RZ ;  /* 0x000088808b0d7816 */ /* 0x002fca00000000ff */
[----:B------:R-:W-:-:S07]  /*4b60*/  IMAD R12, R13, R138, RZ ;  /* 0x0000008a0d0c7224 */ /* 0x000fce00078e02ff */
.L_x_41:
[----:B------:R-:W-:Y:S05]  /*4b70*/  BSYNC B1 ;  /* 0x0000000000017941 */ /* 0x000fea0003800000 */
.L_x_40:
[C---:B------:R-:W-:Y:S01]  /*4b80*/  ISETP.LT.OR P1, PT, R0.reuse, 0x9, !P1 ;  /* 0x000000090000780c */ /* 0x040fe20004f21670 */
[----:B------:R-:W-:Y:S01]  /*4b90*/  @!P4 IMAD R125, R125, R137, R12 ;  /* 0x000000897d7dc224 */ /* 0x000fe200078e020c */
[C---:B------:R-:W-:Y:S01]  /*4ba0*/  ISETP.GE.AND P3, PT, R3.reuse, 0x11, PT ;  /* 0x000000110300780c */ /* 0x040fe20003f66270 */
[----:B------:R-:W-:Y:S01]  /*4bb0*/  BSSY B1, `(.L_x_42) ;  /* 0x000000a000017945 */ /* 0x000fe20003800000 */
[----:B------:R-:W-:Y:S02]  /*4bc0*/  ISETP.GE.AND P2, PT, R3, 0x12, PT ;  /* 0x000000120300780c */ /* 0x000fe40003f46270 */
[----:B------:R0:W-:Y:S01]  /*4bd0*/  @!P4 STG.E.U8 desc[UR36][R4.64+0x9], R125 ;  /* 0x0000097d0400c986 */ /* 0x0001e2000c101124 */
[C---:B------:R-:W-:Y:S02]  /*4be0*/  ISETP.LT.OR P0, PT, R0.reuse, 0x9, !P0 ;  /* 0x000000090000780c */ /* 0x040fe40004701670 */
[C---:B------:R-:W-:Y:S02]  /*4bf0*/  ISETP.LT.OR P5, PT, R0.reuse, 0x1, !P3 ;  /* 0x000000010000780c */ /* 0x040fe40005fa1670 */
[----:B------:R-:W-:-:S02]  /*4c00*/  ISETP.LT.OR P4, PT, R0, 0x1, !P2 ;  /* 0x000000010000780c */ /* 0x000fc40005781670 */
[----:B------:R-:W-:Y:S11]  /*4c10*/  @P1 BRA `(.L_x_43) ;  /* 0x00000000000c1947 */ /* 0x000ff60003800000 */
[----:B--2---:R-:W1:Y:S02]  /*4c20*/  LDG.E.U8 R139, desc[UR36][R10.64+0x8] ;  /* 0x000008240a8b7981 */ /* 0x004e64000c1e1100 */
[----:B-1----:R-:W-:-:S05]  /*4c30*/  PRMT R13, R139, 0x8880, RZ ;  /* 0x000088808b0d7816 */ /* 0x002fca00000000ff */
[----:B------:R-:W-:-:S07]  /*4c40*/  IMAD R12, R13, R138, RZ ;  /* 0x0000008a0d0c7224 */ /* 0x000fce00078e02ff */
.L_x_43:
[----:B------:R-:W-:Y:S05]  /*4c50*/  BSYNC B1 ;  /* 0x0000000000017941 */ /* 0x000fea0003800000 */
.L_x_42:
[----:B-1----:R-:W-:Y:S01]  /*4c60*/  @!P1 IMAD R13, R126, R137, R12 ;  /* 0x000000897e0d9224 */ /* 0x002fe200078e020c */
[----:B------:R-:W-:Y:S04]  /*4c70*/  BSSY B1, `(.L_x_44) ;  /* 0x0000006000017945 */ /* 0x000fe80003800000 */
[----:B------:R1:W-:Y:S01]  /*4c80*/  @!P1 STG.E.U8 desc[UR36][R6.64+0x8], R13 ;  /* 0x0000080d06009986 */ /* 0x0003e2000c101124 */
[----:B------:R-:W-:Y:S05]  /*4c90*/  @P0 BRA `(.L_x_45) ;  /* 0x00000000000c0947 */ /* 0x000fea0003800000 */
[----:B--2---:R-:W1:Y:S02]  /*4ca0*/  LDG.E.U8 R139, desc[UR36][R10.64+0x9] ;  /* 0x000009240a8b7981 */ /* 0x004e64000c1e1100 */
[----:B-1----:R-:W-:-:S05]  /*4cb0*/  PRMT R13, R139, 0x8880, RZ ;  /* 0x000088808b0d7816 */ /* 0x002fca00000000ff */
[----:B------:R-:W-:-:S07]  /*4cc0*/  IMAD R12, R13, R138, RZ ;  /* 0x0000008a0d0c7224 */ /* 0x000fce00078e02ff */
.L_x_45:
[----:B------:R-:W-:Y:S05]  /*4cd0*/  BSYNC B1 ;  /* 0x0000000000017941 */ /* 0x000fea0003800000 */
.L_x_44:
[----:B------:R-:W-:Y:S01]  /*4ce0*/  @!P0 IMAD R127, R127, R137, R12 ;  /* 0x000000897f7f8224 */ /* 0x000fe200078e020c */
[----:B------:R-:W-:Y:S04]  /*4cf0*/  BSSY B1, `(.L_x_46) ;  /* 0x0000006000017945 */ /* 0x000fe80003800000 */
[----:B------:R0:W-:Y:S01]  /*4d00*/  @!P0 STG.E.U8 desc[UR36][R6.64+0x9], R127 ;  /* 0x0000097f06008986 */ /* 0x0001e2000c101124 */
[----:B------:R-:W-:Y:S05]  /*4d10*/  @P5 BRA `(.L_x_47) ;  /* 0x00000000000c5947 */ /* 0x000fea0003800000 */
[----:B--2---:R-:W1:Y:S02]  /*4d20*/  LDG.E.U8 R139, desc[UR36][R8.64+0x10] ;  /* 0x00001024088b7981 */ /* 0x004e64000c1e1100 */
[----:B-1----:R-:W-:-:S05]  /*4d30*/  PRMT R13, R139, 0x8880, RZ ;  /* 0x000088808b0d7816 */ /* 0x002fca00000000ff */
[----:B------:R-:W-:-:S07]  /*4d40*/  IMAD R12, R13, R138, RZ ;  /* 0x0000008a0d0c7224 */ /* 0x000fce00078e02ff */
.L_x_47:
[----:B------:R-:W-:Y:S05]  /*4d50*/  BSYNC B1 ;  /* 0x0000000000017941 */ /* 0x000fea0003800000 */
.L_x_46:
[----:B-1----:R-:W-:Y:S01]  /*4d60*/  @!P5 IMAD R13, R128, R137, R12 ;  /* 0x00000089800dd224 */ /* 0x002fe200078e020c */
[----:B------:R-:W-:Y:S04]  /*4d70*/  BSSY B1, `(.L_x_48) ;  /* 0x0000006000017945 */ /* 0x000fe80003800000 */
[----:B------:R1:W-:Y:S01]  /*4d80*/  @!P5 STG.E.U8 desc[UR36][R4.64+0x10], R13 ;  /* 0x0000100d0400d986 */ /* 0x0003e2000c101124 */
[----:B------:R-:W-:Y:S05]  /*4d90*/  @P4 BRA `(.L_x_49) ;  /* 0x00000000000c4947 */ /* 0x000fea0003800000 */
[----:B--2---:R-:W1:Y:S02]  /*4da0*/  LDG.E.U8 R139, desc[UR36][R8.64+0x11] ;  /* 0x00001124088b7981 */ /* 0x004e64000c1e1100 */
[----:B-1----:R-:W-:-:S05]  /*4db0*/  PRMT R13, R139, 0x8880, RZ ;  /* 0x000088808b0d7816 */ /* 0x002fca00000000ff */
[----:B------:R-:W-:-:S07]  /*4dc0*/  IMAD R12, R13, R138, RZ ;  /* 0x0000008a0d0c7224 */ /* 0x000fce00078e02ff */
.L_x_49:
[----:B------:R-:W-:Y:S05]  /*4dd0*/  BSYNC B1 ;  /* 0x0000000000017941 */ /* 0x000fea0003800000 */
.L_x_48:
        /* <DEDUP_REMOVED lines=13> */
.L_x_51:
[----:B------:R-:W-:Y:S05]  /*4eb0*/  BSYNC B1 ;  /* 0x0000000000017941 */ /* 0x000fea0003800000 */
.L_x_50:
[----:B-1----:R-:W-:Y:S01]  /*4ec0*/  @!P3 IMAD R13, R130, R137, R12 ;  /* 0x00000089820db224 */ /* 0x002fe200078e020c */
[----:B------:R-:W-:Y:S04]  /*4ed0*/  BSSY B1, `(.L_x_52) ;  /* 0x0000006000017945 */ /* 0x000fe80003800000 */
[----:B------:R1:W-:Y:S01]  /*4ee0*/  @!P3 STG.E.U8 desc[UR36][R6.64+0x10], R13 ;  /* 0x0000100d0600b986 */ /* 0x0003e2000c101124 */
[----:B------:R-:W-:Y:S05]  /*4ef0*/  @P2 BRA `(.L_x_53) ;  /* 0x00000000000c2947 */ /* 0x000fea0003800000 */
[----:B--2---:R-:W1:Y:S02]  /*4f00*/  LDG.E.U8 R139, desc[UR36][R10.64+0x11] ;  /* 0x000011240a8b7981 */ /* 0x004e64000c1e1100 */
[----:B-1----:R-:W-:-:S05]  /*4f10*/  PRMT R13, R139, 0x8880, RZ ;  /* 0x000088808b0d7816 */ /* 0x002fca00000000ff */
[----:B------:R-:W-:-:S07]  /*4f20*/  IMAD R12, R13, R138, RZ ;  /* 0x0000008a0d0c7224 */ /* 0x000fce00078e02ff */
.L_x_53:
[----:B------:R-:W-:Y:S05]  /*4f30*/  BSYNC B1 ;  /* 0x0000000000017941 */ /* 0x000fea0003800000 */
.L_x_52:
[----:B------:R-:W-:Y:S01]  /*4f40*/  @!P2 IMAD R131, R131, R137, R12 ;  /* 0x000000898383a224 */ /* 0x000fe200078e020c */
[----:B------:R-:W-:Y:S04]  /*4f50*/  BSSY B1, `(.L_x_54) ;  /* 0x0000006000017945 */ /* 0x000fe80003800000 */
[----:B------:R0:W-:Y:S01]  /*4f60*/  @!P2 STG.E.U8 desc[UR36][R6.64+0x11], R131 ;  /* 0x000011830600a986 */ /* 0x0001e2000c101124 */
[----:B------:R-:W-:Y:S05]  /*4f70*/  @P5 BRA `(.L_x_55) ;  /* 0x00000000000c5947 */ /* 0x000fea0003800000 */
[----:B--2---:R-:W1:Y:S02]  /*4f80*/  LDG.E.U8 R139, desc[UR36][R8.64+0x18] ;  /* 0x00001824088b7981 */ /* 0x004e64000c1e1100 */
[----:B-1----:R-:W-:-:S05]  /*4f90*/  PRMT R13, R139, 0x8880, RZ ;  /* 0x000088808b0d7816 */ /* 0x002fca00000000ff */
[----:B------:R-:W-:-:S07]  /*4fa0*/  IMAD R12, R13, R138, RZ ;  /* 0x0000008a0d0c7224 */ /* 0x000fce00078e02ff */
.L_x_55:
[----:B------:R-:W-:Y:S05]  /*4fb0*/  BSYNC B1 ;  /* 0x0000000000017941 */ /* 0x000fea0003800000 */
.L_x_54:
[----:B-1----:R-:W-:Y:S01]  /*4fc0*/  @!P5 IMAD R13, R132, R137, R12 ;  /* 0x00000089840dd224 */ /* 0x002fe200078e020c */
[----:B------:R-:W-:Y:S04]  /*4fd0*/  BSSY B1, `(.L_x_56) ;  /* 0x0000006000017945 */ /* 0x000fe80003800000 */
[----:B------:R1:W-:Y:S01]  /*4fe0*/  @!P5 STG.E.U8 desc[UR36][R4.64+0x18], R13 ;  /* 0x0000180d0400d986 */ /* 0x0003e2000c101124 */
[----:B------:R-:W-:Y:S05]  /*4ff0*/  @P4 BRA `(.L_x_57) ;  /* 0x00000000000c4947 */ /* 0x000fea0003800000 */
[----:B--2---:R-:W1:Y:S02]  /*5000*/  LDG.E.U8 R139, desc[UR36][R8.64+0x19] ;  /* 0x00001924088b7981 */ /* 0x004e64000c1e1100 */
[----:B-1----:R-:W-:-:S05]  /*5010*/  PRMT R13, R139, 0x8880, RZ ;  /* 0x000088808b0d7816 */ /* 0x002fca00000000ff */
[----:B------:R-:W-:-:S07]  /*5020*/  IMAD R12, R13, R138, RZ ;  /* 0x0000008a0d0c7224 */ /* 0x000fce00078e02ff */
.L_x_57:
[----:B------:R-:W-:Y:S05]  /*5030*/  BSYNC B1 ;  /* 0x0000000000017941 */ /* 0x000fea0003800000 */
.L_x_56:
        /* <DEDUP_REMOVED lines=13> */
.L_x_59:
[----:B------:R-:W-:Y:S05]  /*5110*/  BSYNC B1 ;  /* 0x0000000000017941 */ /* 0x000fea0003800000 */
.L_x_58:
[----:B-1----:R-:W-:Y:S01]  /*5120*/  @!P1 IMAD R13, R134, R137, R12 ;  /* 0x00000089860d9224 */ /* 0x002fe200078e020c */
[----:B------:R-:W-:Y:S04]  /*5130*/  BSSY B1, `(.L_x_60) ;  /* 0x0000006000017945 */ /* 0x000fe80003800000 */
[----:B------:R1:W-:Y:S01]  /*5140*/  @!P1 STG.E.U8 desc[UR36][R6.64+0x18], R13 ;  /* 0x0000180d06009986 */ /* 0x0003e2000c101124 */
[----:B------:R-:W-:Y:S05]  /*5150*/  @P0 BRA `(.L_x_61) ;  /* 0x00000000000c0947 */ /* 0x000fea0003800000 */
[----:B--2---:R-:W1:Y:S02]  /*5160*/  LDG.E.U8 R139, desc[UR36][R10.64+0x19] ;  /* 0x000019240a8b7981 */ /* 0x004e64000c1e1100 */
[----:B-1----:R-:W-:-:S05]  /*5170*/  PRMT R13, R139, 0x8880, RZ ;  /* 0x000088808b0d7816 */ /* 0x002fca00000000ff */
[----:B------:R-:W-:-:S07]  /*5180*/  IMAD R12, R13, R138, RZ ;  /* 0x0000008a0d0c7224 */ /* 0x000fce00078e02ff */
.L_x_61:
[----:B------:R-:W-:Y:S05]  /*5190*/  BSYNC B1 ;  /* 0x0000000000017941 */ /* 0x000fea0003800000 */
.L_x_60:
[----:B------:R-:W-:Y:S01]  /*51a0*/  @!P0 IMAD R135, R135, R137, R12 ;  /* 0x0000008987878224 */ /* 0x000fe200078e020c */
[----:B------:R-:W-:Y:S04]  /*51b0*/  BSSY B1, `(.L_x_62) ;  /* 0x0000006000017945 */ /* 0x000fe80003800000 */
[----:B------:R0:W-:Y:S01]  /*51c0*/  @!P0 STG.E.U8 desc[UR36][R6.64+0x19], R135 ;  /* 0x0000198706008986 */ /* 0x0001e2000c101124 */
[----:B------:R-:W-:Y:S05]  /*51d0*/  @P5 BRA `(.L_x_63) ;  /* 0x00000000000c5947 */ /* 0x000fea0003800000 */
[----:B--2---:R-:W1:Y:S02]  /*51e0*/  LDG.E.U8 R139, desc[UR36][R8.64+0x20] ;  /* 0x00002024088b7981 */ /* 0x004e64000c1e1100 */
[----:B-1----:R-:W-:-:S05]  /*51f0*/  PRMT R13, R139, 0x8880, RZ ;  /* 0x000088808b0d7816 */ /* 0x002fca00000000ff */
[----:B------:R-:W-:-:S07]  /*5200*/  IMAD R12, R13, R138, RZ ;  /* 0x0000008a0d0c7224 */ /* 0x000fce00078e02ff */
.L_x_63:
[----:B------:R-:W-:Y:S05]  /*5210*/  BSYNC B1 ;  /* 0x0000000000017941 */ /* 0x000fea0003800000 */
.L_x_62:
[----:B-1----:R-:W-:Y:S01]  /*5220*/  @!P5 IMAD R13, R104, R137, R12 ;  /* 0x00000089680dd224 */ /* 0x002fe200078e020c */
[----:B------:R-:W-:Y:S04]  /*5230*/  BSSY B1, `(.L_x_64) ;  /* 0x0000006000017945 */ /* 0x000fe80003800000 */
[----:B------:R1:W-:Y:S01]  /*5240*/  @!P5 STG.E.U8 desc[UR36][R4.64+0x20], R13 ;  /* 0x0000200d0400d986 */ /* 0x0003e2000c101124 */
[----:B------:R-:W-:Y:S05]  /*5250*/  @P4 BRA `(.L_x_65) ;  /* 0x00000000000c4947 */ /* 0x000fea0003800000 */
[----:B--2---:R-:W1:Y:S02]  /*5260*/  LDG.E.U8 R139, desc[UR36][R8.64+0x21] ;  /* 0x00002124088b7981 */ /* 0x004e64000c1e1100 */
[----:B-1----:R-:W-:-:S05]  /*5270*/  PRMT R13, R139, 0x8880, RZ ;  /* 0x000088808b0d7816 */ /* 0x002fca00000000ff */
[----:B------:R-:W-:-:S07]  /*5280*/  IMAD R12, R13, R138, RZ ;  /* 0x0000008a0d0c7224 */ /* 0x000fce00078e02ff */
.L_x_65:
[----:B------:R-:W-:Y:S05]  /*5290*/  BSYNC B1 ;  /* 0x0000000000017941 */ /* 0x000fea0003800000 */
.L_x_64:
        /* <DEDUP_REMOVED lines=13> */
.L_x_67:
[----:B------:R-:W-:Y:S05]  /*5370*/  BSYNC B1 ;  /* 0x0000000000017941 */ /* 0x000fea0003800000 */
.L_x_66:
[----:B-1----:R-:W-:Y:S01]  /*5380*/  @!P3 IMAD R13, R106, R137, R12 ;  /* 0x000000896a0db224 */ /* 0x002fe200078e020c */
[----:B------:R-:W-:Y:S04]  /*5390*/  BSSY B1, `(.L_x_68) ;  /* 0x0000006000017945 */ /* 0x000fe80003800000 */
[----:B------:R1:W-:Y:S01]  /*53a0*/  @!P3 STG.E.U8 desc[UR36][R6.64+0x20], R13 ;  /* 0x0000200d0600b986 */ /* 0x0003e2000c101124 */
[----:B------:R-:W-:Y:S05]  /*53b0*/  @P2 BRA `(.L_x_69) ;  /* 0x00000000000c2947 */ /* 0x000fea0003800000 */
[----:B--2---:R-:W1:Y:S02]  /*53c0*/  LDG.E.U8 R139, desc[UR36][R10.64+0x21] ;  /* 0x000021240a8b7981 */ /* 0x004e64000c1e1100 */
[----:B-1----:R-:W-:-:S05]  /*53d0*/  PRMT R13, R139, 0x8880, RZ ;  /* 0x000088808b0d7816 */ /* 0x002fca00000000ff */
[----:B------:R-:W-:-:S07]  /*53e0*/  IMAD R12, R13, R138, RZ ;  /* 0x0000008a0d0c7224 */ /* 0x000fce00078e02ff */
.L_x_69:
[----:B------:R-:W-:Y:S05]  /*53f0*/  BSYNC B1 ;  /* 0x0000000000017941 */ /* 0x000fea0003800000 */
.L_x_68:
[----:B------:R-:W-:Y:S01]  /*5400*/  @!P2 IMAD R107, R107, R137, R12 ;  /* 0x000000896b6ba224 */ /* 0x000fe200078e020c */
[----:B------:R-:W-:Y:S04]  /*5410*/  BSSY B1, `(.L_x_70) ;  /* 0x0000006000017945 */ /* 0x000fe80003800000 */
[----:B------:R0:W-:Y:S01]  /*5420*/  @!P2 STG.E.U8 desc[UR36][R6.64+0x21], R107 ;  /* 0x0000216b0600a986 */ /* 0x0001e2000c101124 */
[----:B------:R-:W-:Y:S05]  /*5430*/  @P5 BRA `(.L_x_71) ;  /* 0x00000000000c5947 */ /* 0x000fea0003800000 */
[----:B--2---:R-:W1:Y:S02]  /*5440*/  LDG.E.U8 R139, desc[UR36][R8.64+0x28] ;  /* 0x00002824088b7981 */ /* 0x004e64000c1e1100 */
[----:B-1----:R-:W-:-:S05]  /*5450*/  PRMT R13, R139, 0x8880, RZ ;  /* 0x000088808b0d7816 */ /* 0x002fca00000000ff */
[----:B------:R-:W-:-:S07]  /*5460*/  IMAD R12, R13, R138, RZ ;  /* 0x0000008a0d0c7224 */ /* 0x000fce00078e02ff */
.L_x_71:
[----:B------:R-:W-:Y:S05]  /*5470*/  BSYNC B1 ;  /* 0x0000000000017941 */ /* 0x000fea0003800000 */
.L_x_70:
[----:B-1----:R-:W-:Y:S01]  /*5480*/  @!P5 IMAD R13, R108, R137, R12 ;  /* 0x000000896c0dd224 */ /* 0x002fe200078e020c */
[----:B------:R-:W-:Y:S04]  /*5490*/  BSSY B1, `(.L_x_72) ;  /* 0x0000006000017945 */ /* 0x000fe80003800000 */
[----:B------:R1:W-:Y:S01]  /*54a0*/  @!P5 STG.E.U8 desc[UR36][R4.64+0x28], R13 ;  /* 0x0000280d0400d986 */ /* 0x0003e2000c101124 */
[----:B------:R-:W-:Y:S05]  /*54b0*/  @P4 BRA `(.L_x_73) ;  /* 0x00000000000c4947 */ /* 0x000fea0003800000 */
[----:B--2---:R-:W1:Y:S02]  /*54c0*/  LDG.E.U8 R139, desc[UR36][R8.64+0x29] ;  /* 0x00002924088b7981 */ /* 0x004e64000c1e1100 */
[----:B-1----:R-:W-:-:S05]  /*54d0*/  PRMT R13, R139, 0x8880, RZ ;  /* 0x000088808b0d7816 */ /* 0x002fca00000000ff */
[----:B------:R-:W-:-:S07]  /*54e0*/  IMAD R12, R13, R138, RZ ;  /* 0x0000008a0d0c7224 */ /* 0x000fce00078e02ff */
.L_x_73:
[----:B------:R-:W-:Y:S05]  /*54f0*/  BSYNC B1 ;  /* 0x0000000000017941 */ /* 0x000fea0003800000 */
.L_x_72:
        /* <DEDUP_REMOVED lines=13> */
.L_x_75:
[----:B------:R-:W-:Y:S05]  /*55d0*/  BSYNC B1 ;  /* 0x0000000000017941 */ /* 0x000fea0003800000 */
.L_x_74:
[----:B-1----:R-:W-:Y:S01]  /*55e0*/  @!P1 IMAD R13, R110, R137, R12 ;  /* 0x000000896e0d9224 */ /* 0x002fe200078e020c */
[----:B------:R-:W-:Y:S04]  /*55f0*/  BSSY B1, `(.L_x_76) ;  /* 0x0000006000017945 */ /* 0x000fe80003800000 */
[----:B------:R1:W-:Y:S01]  /*5600*/  @!P1 STG.E.U8 desc[UR36][R6.64+0x28], R13 ;  /* 0x0000280d06009986 */ /* 0x0003e2000c101124 */
[----:B------:R-:W-:Y:S05]  /*5610*/  @P0 BRA `(.L_x_77) ;  /* 0x00000000000c0947 */ /* 0x000fea0003800000 */
[----:B--2---:R-:W1:Y:S02]  /*5620*/  LDG.E.U8 R139, desc[UR36][R10.64+0x29] ;  /* 0x000029240a8b7981 */ /* 0x004e64000c1e1100 */
[----:B-1----:R-:W-:-:S05]  /*5630*/  PRMT R13, R139, 0x8880, RZ ;  /* 0x000088808b0d7816 */ /* 0x002fca00000000ff */
[----:B------:R-:W-:-:S07]  /*5640*/  IMAD R12, R13, R138, RZ ;  /* 0x0000008a0d0c7224 */ /* 0x000fce00078e02ff */
.L_x_77:
[----:B------:R-:W-:Y:S05]  /*5650*/  BSYNC B1 ;  /* 0x0000000000017941 */ /* 0x000fea0003800000 */
.L_x_76:
[----:B------:R-:W-:Y:S01]  /*5660*/  @!P0 IMAD R111, R111, R137, R12 ;  /* 0x000000896f6f8224 */ /* 0x000fe200078e020c */
[----:B------:R-:W-:Y:S04]  /*5670*/  BSSY B1, `(.L_x_78) ;  /* 0x0000006000017945 */ /* 0x000fe80003800000 */
[----:B------:R0:W-:Y:S01]  /*5680*/  @!P0 STG.E.U8 desc[UR36][R6.64+0x29], R111 ;  /* 0x0000296f06008986 */ /* 0x0001e2000c101124 */
[----:B------:R-:W-:Y:S05]  /*5690*/  @P5 BRA `(.L_x_79) ;  /* 0x00000000000c5947 */ /* 0x000fea0003800000 */
[----:B--2---:R-:W1:Y:S02]  /*56a0*/  LDG.E.U8 R139, desc[UR36][R8.64+0x30] ;  /* 0x00003024088b7981 */ /* 0x004e64000c1e1100 */
[----:B-1----:R-:W-:-:S05]  /*56b0*/  PRMT R13, R139, 0x8880, RZ ;  /* 0x000088808b0d7816 */ /* 0x002fca00000000ff */
[----:B------:R-:W-:-:S07]  /*56c0*/  IMAD R12, R13, R138, RZ ;  /* 0x0000008a0d0c7224 */ /* 0x000fce00078e02ff */
.L_x_79:
[----:B------:R-:W-:Y:S05]  /*56d0*/  BSYNC B1 ;  /* 0x0000000000017941 */ /* 0x000fea0003800000 */
.L_x_78:
[----:B-1----:R-:W-:Y:S01]  /*56e0*/  @!P5 IMAD R13, R112, R137, R12 ;  /* 0x00000089700dd224 */ /* 0x002fe200078e020c */
[----:B------:R-:W-:Y:S04]  /*56f0*/  BSSY B1, `(.L_x_80) ;  /* 0x0000006000017945 */ /* 0x000fe80003800000 */
[----:B------:R1:W-:Y:S01]  /*5700*/  @!P5 STG.E.U8 desc[UR36][R4.64+0x30], R13 ;  /* 0x0000300d0400d986 */ /* 0x0003e2000c101124 */
[----:B------:R-:W-:Y:S05]  /*5710*/  @P4 BRA `(.L_x_81) ;  /* 0x00000000000c4947 */ /* 0x000fea0003800000 */
[----:B--2---:R-:W1:Y:S02]  /*5720*/  LDG.E.U8 R139, desc[UR36][R8.64+0x31] ;  /* 0x00003124088b7981 */ /* 0x004e64000c1e1100 */
[----:B-1----:R-:W-:-:S05]  /*5730*/  PRMT R13, R139, 0x8880, RZ ;  /* 0x000088808b0d7816 */ /* 0x002fca00000000ff */
[----:B------:R-:W-:-:S07]  /*5740*/  IMAD R12, R13, R138, RZ ;  /* 0x0000008a0d0c7224 */ /* 0x000fce00078e02ff */
.L_x_81:
[----:B------:R-:W-:Y:S05]  /*5750*/  BSYNC B1 ;  /* 0x0000000000017941 */ /* 0x000fea0003800000 */
.L_x_80:
        /* <DEDUP_REMOVED lines=13> */
.L_x_83:
[----:B------:R-:W-:Y:S05]  /*5830*/  BSYNC B1 ;  /* 0x0000000000017941 */ /* 0x000fea0003800000 */
.L_x_82:
[----:B-1----:R-:W-:Y:S01]  /*5840*/  @!P3 IMAD R13, R114, R137, R12 ;  /* 0x00000089720db224 */ /* 0x002fe200078e020c */
[----:B------:R-:W-:Y:S04]  /*5850*/  BSSY B1, `(.L_x_84) ;  /* 0x0000006000017945 */ /* 0x000fe80003800000 */
[----:B------:R1:W-:Y:S01]  /*5860*/  @!P3 STG.E.U8 desc[UR36][R6.64+0x30], R13 ;  /* 0x0000300d0600b986 */ /* 0x0003e2000c101124 */
[----:B------:R-:W-:Y:S05]  /*5870*/  @P2 BRA `(.L_x_85) ;  /* 0x00000000000c2947 */ /* 0x000fea0003800000 */
[----:B--2---:R-:W1:Y:S02]  /*5880*/  LDG.E.U8 R139, desc[UR36][R10.64+0x31] ;  /* 0x000031240a8b7981 */ /* 0x004e64000c1e1100 */
[----:B-1----:R-:W-:-:S05]  /*5890*/  PRMT R13, R139, 0x8880, RZ ;  /* 0x000088808b0d7816 */ /* 0x002fca00000000ff */
[----:B------:R-:W-:-:S07]  /*58a0*/  IMAD R12, R13, R138, RZ ;  /* 0x0000008a0d0c7224 */ /* 0x000fce00078e02ff */
.L_x_85:
[----:B------:R-:W-:Y:S05]  /*58b0*/  BSYNC B1 ;  /* 0x0000000000017941 */ /* 0x000fea0003800000 */
.L_x_84:
[----:B------:R-:W-:Y:S01]  /*58c0*/  @!P2 IMAD R115, R115, R137, R12 ;  /* 0x000000897373a224 */ /* 0x000fe200078e020c */
[----:B------:R-:W-:Y:S04]  /*58d0*/  BSSY B1, `(.L_x_86) ;  /* 0x0000006000017945 */ /* 0x000fe80003800000 */
[----:B------:R0:W-:Y:S01]  /*58e0*/  @!P2 STG.E.U8 desc[UR36][R6.64+0x31], R115 ;  /* 0x000031730600a986 */ /* 0x0001e2000c101124 */
[----:B------:R-:W-:Y:S05]  /*58f0*/  @P5 BRA `(.L_x_87) ;  /* 0x00000000000c5947 */ /* 0x000fea0003800000 */
[----:B--2---:R-:W1:Y:S02]  /*5900*/  LDG.E.U8 R139, desc[UR36][R8.64+0x38] ;  /* 0x00003824088b7981 */ /* 0x004e64000c1e1100 */
[----:B-1----:R-:W-:-:S05]  /*5910*/  PRMT R13, R139, 0x8880, RZ ;  /* 0x000088808b0d7816 */ /* 0x002fca00000000ff */
[----:B------:R-:W-:-:S07]  /*5920*/  IMAD R12, R13, R138, RZ ;  /* 0x0000008a0d0c7224 */ /* 0x000fce00078e02ff */
.L_x_87:
[----:B------:R-:W-:Y:S05]  /*5930*/  BSYNC B1 ;  /* 0x0000000000017941 */ /* 0x000fea0003800000 */
.L_x_86:
[----:B-1----:R-:W-:Y:S01]  /*5940*/  @!P5 IMAD R13, R116, R137, R12 ;  /* 0x00000089740dd224 */ /* 0x002fe200078e020c */
[----:B------:R-:W-:Y:S04]  /*5950*/  BSSY B1, `(.L_x_88) ;  /* 0x0000006000017945 */ /* 0x000fe80003800000 */
[----:B------:R1:W-:Y:S01]  /*5960*/  @!P5 STG.E.U8 desc[UR36][R4.64+0x38], R13 ;  /* 0x0000380d0400d986 */ /* 0x0003e2000c101124 */
[----:B------:R-:W-:Y:S05]  /*5970*/  @P4 BRA `(.L_x_89) ;  /* 0x00000000000c4947 */ /* 0x000fea0003800000 */
[----:B--2---:R-:W1:Y:S02]  /*5980*/  LDG.E.U8 R139, desc[UR36][R8.64+0x39] ;  /* 0x00003924088b7981 */ /* 0x004e64000c1e1100 */
[----:B-1----:R-:W-:-:S05]  /*5990*/  PRMT R13, R139, 0x8880, RZ ;  /* 0x000088808b0d7816 */ /* 0x002fca00000000ff */
[----:B------:R-:W-:-:S07]  /*59a0*/  IMAD R12, R13, R138, RZ ;  /* 0x0000008a0d0c7224 */ /* 0x000fce00078e02ff */
.L_x_89:
[----:B------:R-:W-:Y:S05]  /*59b0*/  BSYNC B1 ;  /* 0x0000000000017941 */ /* 0x000fea0003800000 */
.L_x_88:
        /* <DEDUP_REMOVED lines=13> */
.L_x_91:
[----:B------:R-:W-:Y:S05]  /*5a90*/  BSYNC B1 ;  /* 0x0000000000017941 */ /* 0x000fea0003800000 */
.L_x_90:
[----:B-1----:R-:W-:Y:S01]  /*5aa0*/  @!P1 IMAD R13, R118, R137, R12 ;  /* 0x00000089760d9224 */ /* 0x002fe200078e020c */
[----:B------:R-:W-:Y:S04]  /*5ab0*/  BSSY B1, `(.L_x_92) ;  /* 0x0000006000017945 */ /* 0x000fe80003800000 */
[----:B------:R1:W-:Y:S01]  /*5ac0*/  @!P1 STG.E.U8 desc[UR36][R6.64+0x38], R13 ;  /* 0x0000380d06009986 */ /* 0x0003e2000c101124 */
[----:B------:R-:W-:Y:S05]  /*5ad0*/  @P0 BRA `(.L_x_93) ;  /* 0x00000000000c0947 */ /* 0x000fea0003800000 */
[----:B--2---:R-:W1:Y:S02]  /*5ae0*/  LDG.E.U8 R139, desc[UR36][R10.64+0x39] ;  /* 0x000039240a8b7981 */ /* 0x004e64000c1e1100 */
[----:B-1----:R-:W-:-:S05]  /*5af0*/  PRMT R13, R139, 0x8880, RZ ;  /* 0x000088808b0d7816 */ /* 0x002fca00000000ff */
[----:B------:R-:W-:-:S07]  /*5b00*/  IMAD R12, R13, R138, RZ ;  /* 0x0000008a0d0c7224 */ /* 0x000fce00078e02ff */
.L_x_93:
[----:B------:R-:W-:Y:S05]  /*5b10*/  BSYNC B1 ;  /* 0x0000000000017941 */ /* 0x000fea0003800000 */
.L_x_92:
[----:B------:R-:W-:Y:S01]  /*5b20*/  @!P0 IMAD R119, R119, R137, R12 ;  /* 0x0000008977778224 */ /* 0x000fe200078e020c */
[----:B------:R-:W-:Y:S04]  /*5b30*/  BSSY B1, `(.L_x_94) ;  /* 0x0000006000017945 */ /* 0x000fe80003800000 */
[----:B------:R0:W-:Y:S01]  /*5b40*/  @!P0 STG.E.U8 desc[UR36][R6.64+0x39], R119 ;  /* 0x0000397706008986 */ /* 0x0001e2000c101124 */
[----:B------:R-:W-:Y:S05]  /*5b50*/  @P5 BRA `(.L_x_95) ;  /* 0x00000000000c5947 */ /* 0x000fea0003800000 */
[----:B--2---:R-:W1:Y:S02]  /*5b60*/  LDG.E.U8 R139, desc[UR36][R8.64+0x40] ;  /* 0x00004024088b7981 */ /* 0x004e64000c1e1100 */
[----:B-1----:R-:W-:-:S05]  /*5b70*/  PRMT R13, R139, 0x8880, RZ ;  /* 0x000088808b0d7816 */ /* 0x002fca00000000ff */
[----:B------:R-:W-:-:S07]  /*5b80*/  IMAD R12, R13, R138, RZ ;  /* 0x0000008a0d0c7224 */ /* 0x000fce00078e02ff */
.L_x_95:
[----:B------:R-:W-:Y:S05]  /*5b90*/  BSYNC B1 ;  /* 0x0000000000017941 */ /* 0x000fea0003800000 */
.L_x_94:
[----:B-1----:R-:W-:Y:S01]  /*5ba0*/  @!P5 IMAD R13, R88, R137, R12 ;  /* 0x00000089580dd224 */ /* 0x002fe200078e020c */
[----:B------:R-:W-:Y:S04]  /*5bb0*/  BSSY B1, `(.L_x_96) ;  /* 0x0000006000017945 */ /* 0x000fe80003800000 */
[----:B------:R1:W-:Y:S01]  /*5bc0*/  @!P5 STG.E.U8 desc[UR36][R4.64+0x40], R13 ;  /* 0x0000400d0400d986 */ /* 0x0003e2000c101124 */
[----:B------:R-:W-:Y:S05]  /*5bd0*/  @P4 BRA `(.L_x_97) ;  /* 0x00000000000c4947 */ /* 0x000fea0003800000 */
[----:B--2---:R-:W1:Y:S02]  /*5be0*/  LDG.E.U8 R139, desc[UR36][R8.64+0x41] ;  /* 0x00004124088b7981 */ /* 0x004e64000c1e1100 */
[----:B-1----:R-:W-:-:S05]  /*5bf0*/  PRMT R13, R139, 0x8880, RZ ;  /* 0x000088808b0d7816 */ /* 0x002fca00000000ff */
[----:B------:R-:W-:-:S07]  /*5c00*/  IMAD R12, R13, R138, RZ ;  /* 0x0000008a0d0c7224 */ /* 0x000fce00078e02ff */
.L_x_97:
[----:B------:R-:W-:Y:S05]  /*5c10*/  BSYNC B1 ;  /* 0x0000000000017941 */ /* 0x000fea0003800000 */
.L_x_96:
        /* <DEDUP_REMOVED lines=13> */
.L_x_99:
[----:B------:R-:W-:Y:S05]  /*5cf0*/  BSYNC B1 ;  /* 0x0000000000017941 */ /* 0x000fea0003800000 */
.L_x_98:
[----:B-1----:R-:W-:Y:S01]  /*5d00*/  @!P3 IMAD R13, R90, R137, R12 ;  /* 0x000000895a0db224 */ /* 0x002fe200078e020c */
[----:B------:R-:W-:Y:S04]  /*5d10*/  BSSY B1, `(.L_x_100) ;  /* 0x0000006000017945 */ /* 0x000fe80003800000 */
[----:B------:R1:W-:Y:S01]  /*5d20*/  @!P3 STG.E.U8 desc[UR36][R6.64+0x40], R13 ;  /* 0x0000400d0600b986 */ /* 0x0003e2000c101124 */
[----:B------:R-:W-:Y:S05]  /*5d30*/  @P2 BRA `(.L_x_101) ;  /* 0x00000000000c2947 */ /* 0x000fea0003800000 */
[----:B--2---:R-:W1:Y:S02]  /*5d40*/  LDG.E.U8 R139, desc[UR36][R10.64+0x41] ;  /* 0x000041240a8b7981 */ /* 0x004e64000c1e1100 */
[----:B-1----:R-:W-:-:S05]  /*5d50*/  PRMT R13, R139, 0x8880, RZ ;  /* 0x000088808b0d7816 */ /* 0x002fca00000000ff */
[----:B------:R-:W-:-:S07]  /*5d60*/  IMAD R12, R13, R138, RZ ;  /* 0x0000008a0d0c7224 */ /* 0x000fce00078e02ff */
.L_x_101:
[----:B------:R-:W-:Y:S05]  /*5d70*/  BSYNC B1 ;  /* 0x0000000000017941 */ /* 0x000fea0003800000 */
.L_x_100:
[----:B------:R-:W-:Y:S01]  /*5d80*/  @!P2 IMAD R91, R91, R137, R12 ;  /* 0x000000895b5ba224 */ /* 0x000fe200078e020c */
[----:B------:R-:W-:Y:S04]  /*5d90*/  BSSY B1, `(.L_x_102) ;  /* 0x0000006000017945 */ /* 0x000fe80003800000 */
[----:B------:R0:W-:Y:S01]  /*5da0*/  @!P2 STG.E.U8 desc[UR36][R6.64+0x41], R91 ;  /* 0x0000415b0600a986 */ /* 0x0001e2000c101124 */
[----:B------:R-:W-:Y:S05]  /*5db0*/  @P5 BRA `(.L_x_103) ;  /* 0x00000000000c5947 */ /* 0x000fea0003800000 */
[----:B--2---:R-:W1:Y:S02]  /*5dc0*/  LDG.E.U8 R139, desc[UR36][R8.64+0x48] ;  /* 0x00004824088b7981 */ /* 0x004e64000c1e1100 */
[----:B-1----:R-:W-:-:S05]  /*5dd0*/  PRMT R13, R139, 0x8880, RZ ;  /* 0x000088808b0d7816 */ /* 0x002fca00000000ff */
[----:B------:R-:W-:-:S07]  /*5de0*/  IMAD R12, R13, R138, RZ ;  /* 0x0000008a0d0c7224 */ /* 0x000fce00078e02ff */
.L_x_103:
[----:B------:R-:W-:Y:S05]  /*5df0*/  BSYNC B1 ;  /* 0x0000000000017941 */ /* 0x000fea0003800000 */
.L_x_102:
[----:B-1----:R-:W-:Y:S01]  /*5e00*/  @!P5 IMAD R13, R92, R137, R12 ;  /* 0x000000895c0dd224 */ /* 0x002fe200078e020c */
[----:B------:R-:W-:Y:S04]  /*5e10*/  BSSY B1, `(.L_x_104) ;  /* 0x0000006000017945 */ /* 0x000fe80003800000 */
[----:B------:R1:W-:Y:S01]  /*5e20*/  @!P5 STG.E.U8 desc[UR36][R4.64+0x48], R13 ;  /* 0x0000480d0400d986 */ /* 0x0003e2000c101124 */
[----:B------:R-:W-:Y:S05]  /*5e30*/  @P4 BRA `(.L_x_105) ;  /* 0x00000000000c4947 */ /* 0x000fea0003800000 */
[----:B--2---:R-:W1:Y:S02]  /*5e40*/  LDG.E.U8 R139, desc[UR36][R8.64+0x49] ;  /* 0x00004924088b7981 */ /* 0x004e64000c1e1100 */
[----:B-1----:R-:W-:-:S05]  /*5e50*/  PRMT R13, R139, 0x8880, RZ ;  /* 0x000088808b0d7816 */ /* 0x002fca00000000ff */
[----:B------:R-:W-:-:S07]  /*5e60*/  IMAD R12, R13, R138, RZ ;  /* 0x0000008a0d0c7224 */ /* 0x000fce00078e02ff */
.L_x_105:
[----:B------:R-:W-:Y:S05]  /*5e70*/  BSYNC B1 ;  /* 0x0000000000017941 */ /* 0x000fea0003800000 */
.L_x_104:
        /* <DEDUP_REMOVED lines=13> */
.L_x_107:
[----:B------:R-:W-:Y:S05]  /*5f50*/  BSYNC B1 ;  /* 0x0000000000017941 */ /* 0x000fea0003800000 */
.L_x_106:
[----:B-1----:R-:W-:Y:S01]  /*5f60*/  @!P1 IMAD R13, R94, R137, R12 ;  /* 0x000000895e0d9224 */ /* 0x002fe200078e020c */
[----:B------:R-:W-:Y:S04]  /*5f70*/  BSSY B1, `(.L_x_108) ;  /* 0x0000006000017945 */ /* 0x000fe80003800000 */
[----:B------:R1:W-:Y:S01]  /*5f80*/  @!P1 STG.E.U8 desc[UR36][R6.64+0x48], R13 ;  /* 0x0000480d06009986 */ /* 0x0003e2000c101124 */
[----:B------:R-:W-:Y:S05]  /*5f90*/  @P0 BRA `(.L_x_109) ;  /* 0x00000000000c0947 */ /* 0x000fea0003800000 */
[----:B--2---:R-:W1:Y:S02]  /*5fa0*/  LDG.E.U8 R139, desc[UR36][R10.64+0x49] ;  /* 0x000049240a8b7981 */ /* 0x004e64000c1e1100 */
[----:B-1----:R-:W-:-:S05]  /*5fb0*/  PRMT R13, R139, 0x8880, RZ ;  /* 0x000088808b0d7816 */ /* 0x002fca00000000ff */
[----:B------:R-:W-:-:S07]  /*5fc0*/  IMAD R12, R13, R138, RZ ;  /* 0x0000008a0d0c7224 */ /* 0x000fce00078e02ff */
.L_x_109:
[----:B------:R-:W-:Y:S05]  /*5fd0*/  BSYNC B1 ;  /* 0x0000000000017941 */ /* 0x000fea0003800000 */
.L_x_108:
[----:B------:R-:W-:Y:S01]  /*5fe0*/  @!P0 IMAD R95, R95, R137, R12 ;  /* 0x000000895f5f8224 */ /* 0x000fe200078e020c */
[----:B------:R-:W-:Y:S04]  /*5ff0*/  BSSY B1, `(.L_x_110) ;  /* 0x0000006000017945 */ /* 0x000fe80003800000 */
[----:B------:R0:W-:Y:S01]  /*6000*/  @!P0 STG.E.U8 desc[UR36][R6.64+0x49], R95 ;  /* 0x0000495f06008986 */ /* 0x0001e2000c101124 */
[----:B------:R-:W-:Y:S05]  /*6010*/  @P5 BRA `(.L_x_111) ;  /* 0x00000000000c5947 */ /* 0x000fea0003800000 */
[----:B--2---:R-:W1:Y:S02]  /*6020*/  LDG.E.U8 R139, desc[UR36][R8.64+0x50] ;  /* 0x00005024088b7981 */ /* 0x004e64000c1e1100 */
[----:B-1----:R-:W-:-:S05]  /*6030*/  PRMT R13, R139, 0x8880, RZ ;  /* 0x000088808b0d7816 */ /* 0x002fca00000000ff */
[----:B------:R-:W-:-:S07]  /*6040*/  IMAD R12, R13, R138, RZ ;  /* 0x0000008a0d0c7224 */ /* 0x000fce00078e02ff */
.L_x_111:
[----:B------:R-:W-:Y:S05]  /*6050*/  BSYNC B1 ;  /* 0x0000000000017941 */ /* 0x000fea0003800000 */
.L_x_110:
[----:B-1----:R-:W-:Y:S01]  /*6060*/  @!P5 IMAD R13, R96, R137, R12 ;  /* 0x00000089600dd224 */ /* 0x002fe200078e020c */
[----:B------:R-:W-:Y:S04]  /*6070*/  BSSY B1, `(.L_x_112) ;  /* 0x0000006000017945 */ /* 0x000fe80003800000 */
[----:B------:R1:W-:Y:S01]  /*6080*/  @!P5 STG.E.U8 desc[UR36][R4.64+0x50], R13 ;  /* 0x0000500d0400d986 */ /* 0x0003e2000c101124 */
[----:B------:R-:W-:Y:S05]  /*6090*/  @P4 BRA `(.L_x_113) ;  /* 0x00000000000c4947 */ /* 0x000fea0003800000 */
[----:B--2---:R-:W1:Y:S02]  /*60a0*/  LDG.E.U8 R139, desc[UR36][R8.64+0x51] ;  /* 0x00005124088b7981 */ /* 0x004e64000c1e1100 */
[----:B-1----:R-:W-:-:S05]  /*60b0*/  PRMT R13, R139, 0x8880, RZ ;  /* 0x000088808b0d7816 */ /* 0x002fca00000000ff */
[----:B------:R-:W-:-:S07]  /*60c0*/  IMAD R12, R13, R138, RZ ;  /* 0x0000008a0d0c7224 */ /* 0x000fce00078e02ff */
.L_x_113:
[----:B------:R-:W-:Y:S05]  /*60d0*/  BSYNC B1 ;  /* 0x0000000000017941 */ /* 0x000fea0003800000 */
.L_x_112:
        /* <DEDUP_REMOVED lines=13> */
.L_x_115:
[----:B------:R-:W-:Y:S05]  /*61b0*/  BSYNC B1 ;  /* 0x0000000000017941 */ /* 0x000fea0003800000 */
.L_x_114:
[----:B-1----:R-:W-:Y:S01]  /*61c0*/  @!P3 IMAD R13, R98, R137, R12 ;  /* 0x00000089620db224 */ /* 0x002fe200078e020c */
[----:B------:R-:W-:Y:S04]  /*61d0*/  BSSY B1, `(.L_x_116) ;  /* 0x0000006000017945 */ /* 0x000fe80003800000 */
[----:B------:R1:W-:Y:S01]  /*61e0*/  @!P3 STG.E.U8 desc[UR36][R6.64+0x50], R13 ;  /* 0x0000500d0600b986 */ /* 0x0003e2000c101124 */
[----:B------:R-:W-:Y:S05]  /*61f0*/  @P2 BRA `(.L_x_117) ;  /* 0x00000000000c2947 */ /* 0x000fea0003800000 */
[----:B--2---:R-:W1:Y:S02]  /*6200*/  LDG.E.U8 R139, desc[UR36][R10.64+0x51] ;  /* 0x000051240a8b7981 */ /* 0x004e64000c1e1100 */
[----:B-1----:R-:W-:-:S05]  /*6210*/  PRMT R13, R139, 0x8880, RZ ;  /* 0x000088808b0d7816 */ /* 0x002fca00000000ff */
[----:B------:R-:W-:-:S07]  /*6220*/  IMAD R12, R13, R138, RZ ;  /* 0x0000008a0d0c7224 */ /* 0x000fce00078e02ff */
.L_x_117:
[----:B------:R-:W-:Y:S05]  /*6230*/  BSYNC B1 ;  /* 0x0000000000017941 */ /* 0x000fea0003800000 */
.L_x_116:
[----:B------:R-:W-:Y:S01]  /*6240*/  @!P2 IMAD R99, R99, R137, R12 ;  /* 0x000000896363a224 */ /* 0x000fe200078e020c */
[----:B------:R-:W-:Y:S04]  /*6250*/  BSSY B1, `(.L_x_118) ;  /* 0x0000006000017945 */ /* 0x000fe80003800000 */
[----:B------:R0:W-:Y:S01]  /*6260*/  @!P2 STG.E.U8 desc[UR36][R6.64+0x51], R99 ;  /* 0x000051630600a986 */ /* 0x0001e2000c101124 */
[----:B------:R-:W-:Y:S05]  /*6270*/  @P5 BRA `(.L_x_119) ;  /* 0x00000000000c5947 */ /* 0x000fea0003800000 */
[----:B--2---:R-:W1:Y:S02]  /*6280*/  LDG.E.U8 R139, desc[UR36][R8.64+0x58] ;  /* 0x00005824088b7981 */ /* 0x004e64000c1e1100 */
[----:B-1----:R-:W-:-:S05]  /*6290*/  PRMT R13, R139, 0x8880, RZ ;  /* 0x000088808b0d7816 */ /* 0x002fca00000000ff */
[----:B------:R-:W-:-:S07]  /*62a0*/  IMAD R12, R13, R138, RZ ;  /* 0x0000008a0d0c7224 */ /* 0x000fce00078e02ff */
.L_x_119:
[----:B------:R-:W-:Y:S05]  /*62b0*/  BSYNC B1 ;  /* 0x0000000000017941 */ /* 0x000fea0003800000 */
.L_x_118:
[----:B-1----:R-:W-:Y:S01]  /*62c0*/  @!P5 IMAD R13, R100, R137, R12 ;  /* 0x00000089640dd224 */ /* 0x002fe200078e020c */
[----:B------:R-:W-:Y:S04]  /*62d0*/  BSSY B1, `(.L_x_120) ;  /* 0x0000006000017945 */ /* 0x000fe80003800000 */
[----:B------:R1:W-:Y:S01]  /*62e0*/  @!P5 STG.E.U8 desc[UR36][R4.64+0x58], R13 ;  /* 0x0000580d0400d986 */ /* 0x0003e2000c101124 */
[----:B------:R-:W-:Y:S05]  /*62f0*/  @P4 BRA `(.L_x_121) ;  /* 0x00000000000c4947 */ /* 0x000fea0003800000 */
[----:B--2---:R-:W1:Y:S02]  /*6300*/  LDG.E.U8 R139, desc[UR36][R8.64+0x59] ;  /* 0x00005924088b7981 */ /* 0x004e64000c1e1100 */
[----:B-1----:R-:W-:-:S05]  /*6310*/  PRMT R13, R139, 0x8880, RZ ;  /* 0x000088808b0d7816 */ /* 0x002fca00000000ff */
[----:B------:R-:W-:-:S07]  /*6320*/  IMAD R12, R13, R138, RZ ;  /* 0x0000008a0d0c7224 */ /* 0x000fce00078e02ff */
.L_x_121:
[----:B------:R-:W-:Y:S05]  /*6330*/  BSYNC B1 ;  /* 0x0000000000017941 */ /* 0x000fea0003800000 */
.L_x_120:
        /* <DEDUP_REMOVED lines=13> */
.L_x_123:
[----:B------:R-:W-:Y:S05]  /*6410*/  BSYNC B1 ;  /* 0x0000000000017941 */ /* 0x000fea0003800000 */
.L_x_122:
[----:B-1----:R-:W-:Y:S01]  /*6420*/  @!P1 IMAD R13, R102, R137, R12 ;  /* 0x00000089660d9224 */ /* 0x002fe200078e020c */
[----:B------:R-:W-:Y:S04]  /*6430*/  BSSY B1, `(.L_x_124) ;  /* 0x0000006000017945 */ /* 0x000fe80003800000 */
[----:B------:R1:W-:Y:S01]  /*6440*/  @!P1 STG.E.U8 desc[UR36][R6.64+0x58], R13 ;  /* 0x0000580d06009986 */ /* 0x0003e2000c101124 */
[----:B------:R-:W-:Y:S05]  /*6450*/  @P0 BRA `(.L_x_125) ;  /* 0x00000000000c0947 */ /* 0x000fea0003800000 */
[----:B--2---:R-:W1:Y:S02]  /*6460*/  LDG.E.U8 R139, desc[UR36][R10.64+0x59] ;  /* 0x000059240a8b7981 */ /* 0x004e64000c1e1100 */
[----:B-1----:R-:W-:-:S05]  /*6470*/  PRMT R13, R139, 0x8880, RZ ;  /* 0x000088808b0d7816 */ /* 0x002fca00000000ff */
[----:B------:R-:W-:-:S07]  /*6480*/  IMAD R12, R13, R138, RZ ;  /* 0x0000008a0d0c7224 */ /* 0x000fce00078e02ff */
.L_x_125:
[----:B------:R-:W-:Y:S05]  /*6490*/  BSYNC B1 ;  /* 0x0000000000017941 */ /* 0x000fea0003800000 */
.L_x_124:
[----:B------:R-:W-:Y:S01]  /*64a0*/  @!P0 IMAD R103, R103, R137, R12 ;  /* 0x0000008967678224 */ /* 0x000fe200078e020c */
[----:B------:R-:W-:Y:S04]  /*64b0*/  BSSY B1, `(.L_x_126) ;  /* 0x0000006000017945 */ /* 0x000fe80003800000 */
[----:B------:R0:W-:Y:S01]  /*64c0*/  @!P0 STG.E.U8 desc[UR36][R6.64+0x59], R103 ;  /* 0x0000596706008986 */ /* 0x0001e2000c101124 */
[----:B------:R-:W-:Y:S05]  /*64d0*/  @P5 BRA `(.L_x_127) ;  /* 0x00000000000c5947 */ /* 0x000fea0003800000 */
[----:B--2---:R-:W1:Y:S02]  /*64e0*/  LDG.E.U8 R139, desc[UR36][R8.64+0x60] ;  /* 0x00006024088b7981 */ /* 0x004e64000c1e1100 */
[----:B-1----:R-:W-:-:S05]  /*64f0*/  PRMT R13, R139, 0x8880, RZ ;  /* 0x000088808b0d7816 */ /* 0x002fca00000000ff */
[----:B------:R-:W-:-:S07]  /*6500*/  IMAD R12, R13, R138, RZ ;  /* 0x0000008a0d0c7224 */ /* 0x000fce00078e02ff */
.L_x_127:
[----:B------:R-:W-:Y:S05]  /*6510*/  BSYNC B1 ;  /* 0x0000000000017941 */ /* 0x000fea0003800000 */
.L_x_126:
[----:B-1----:R-:W-:Y:S01]  /*6520*/  @!P5 IMAD R13, R72, R137, R12 ;  /* 0x00000089480dd224 */ /* 0x002fe200078e020c */
[----:B------:R-:W-:Y:S04]  /*6530*/  BSSY B1, `(.L_x_128) ;  /* 0x0000006000017945 */ /* 0x000fe80003800000 */
[----:B------:R1:W-:Y:S01]  /*6540*/  @!P5 STG.E.U8 desc[UR36][R4.64+0x60], R13 ;  /* 0x0000600d0400d986 */ /* 0x0003e2000c101124 */
[----:B------:R-:W-:Y:S05]  /*6550*/  @P4 BRA `(.L_x_129) ;  /* 0x00000000000c4947 */ /* 0x000fea0003800000 */
[----:B--2---:R-:W1:Y:S02]  /*6560*/  LDG.E.U8 R139, desc[UR36][R8.64+0x61] ;  /* 0x00006124088b7981 */ /* 0x004e64000c1e1100 */
[----:B-1----:R-:W-:-:S05]  /*6570*/  PRMT R13, R139, 0x8880, RZ ;  /* 0x000088808b0d7816 */ /* 0x002fca00000000ff */
[----:B------:R-:W-:-:S07]  /*6580*/  IMAD R12, R13, R138, RZ ;  /* 0x0000008a0d0c7224 */ /* 0x000fce00078e02ff */
.L_x_129:
[----:B------:R-:W-:Y:S05]  /*6590*/  BSYNC B1 ;  /* 0x0000000000017941 */ /* 0x000fea0003800000 */
.L_x_128:
        /* <DEDUP_REMOVED lines=13> */
.L_x_131:
[----:B------:R-:W-:Y:S05]  /*6670*/  BSYNC B1 ;  /* 0x0000000000017941 */ /* 0x000fea0003800000 */
.L_x_130:
[----:B-1----:R-:W-:Y:S01]  /*6680*/  @!P3 IMAD R13, R74, R137, R12 ;  /* 0x000000894a0db224 */ /* 0x002fe200078e020c */
[----:B------:R-:W-:Y:S04]  /*6690*/  BSSY B1, `(.L_x_132) ;  /* 0x0000006000017945 */ /* 0x000fe80003800000 */
[----:B------:R1:W-:Y:S01]  /*66a0*/  @!P3 STG.E.U8 desc[UR36][R6.64+0x60], R13 ;  /* 0x0000600d0600b986 */ /* 0x0003e2000c101124 */
[----:B------:R-:W-:Y:S05]  /*66b0*/  @P2 BRA `(.L_x_133) ;  /* 0x00000000000c2947 */ /* 0x000fea0003800000 */
[----:B--2---:R-:W1:Y:S02]  /*66c0*/  LDG.E.U8 R139, desc[UR36][R10.64+0x61] ;  /* 0x000061240a8b7981 */ /* 0x004e64000c1e1100 */
[----:B-1----:R-:W-:-:S05]  /*66d0*/  PRMT R13, R139, 0x8880, RZ ;  /* 0x000088808b0d7816 */ /* 0x002fca00000000ff */
[----:B------:R-:W-:-:S07]  /*66e0*/  IMAD R12, R13, R138, RZ ;  /* 0x0000008a0d0c7224 */ /* 0x000fce00078e02ff */
.L_x_133:
[----:B------:R-:W-:Y:S05]  /*66f0*/  BSYNC B1 ;  /* 0x0000000000017941 */ /* 0x000fea0003800000 */
.L_x_132:
[----:B------:R-:W-:Y:S01]  /*6700*/  @!P2 IMAD R75, R75, R137, R12 ;  /* 0x000000894b4ba224 */ /* 0x000fe200078e020c */
[----:B------:R-:W-:Y:S04]  /*6710*/  BSSY B1, `(.L_x_134) ;  /* 0x0000006000017945 */ /* 0x000fe80003800000 */
[----:B------:R0:W-:Y:S01]  /*6720*/  @!P2 STG.E.U8 desc[UR36][R6.64+0x61], R75 ;  /* 0x0000614b0600a986 */ /* 0x0001e2000c101124 */
[----:B------:R-:W-:Y:S05]  /*6730*/  @P5 BRA `(.L_x_135) ;  /* 0x00000000000c5947 */ /* 0x000fea0003800000 */
[----:B--2---:R-:W1:Y:S02]  /*6740*/  LDG.E.U8 R139, desc[UR36][R8.64+0x68] ;  /* 0x00006824088b7981 */ /* 0x004e64000c1e1100 */
[----:B-1----:R-:W-:-:S05]  /*6750*/  PRMT R13, R139, 0x8880, RZ ;  /* 0x000088808b0d7816 */ /* 0x002fca00000000ff */
[----:B------:R-:W-:-:S07]  /*6760*/  IMAD R12, R13, R138, RZ ;  /* 0x0000008a0d0c7224 */ /* 0x000fce00078e02ff */
.L_x_135:
[----:B------:R-:W-:Y:S05]  /*6770*/  BSYNC B1 ;  /* 0x0000000000017941 */ /* 0x000fea0003800000 */
.L_x_134:
[----:B-1----:R-:W-:Y:S01]  /*6780*/  @!P5 IMAD R13, R76, R137, R12 ;  /* 0x000000894c0dd224 */ /* 0x002fe200078e020c */
[----:B------:R-:W-:Y:S04]  /*6790*/  BSSY B1, `(.L_x_136) ;  /* 0x0000006000017945 */ /* 0x000fe80003800000 */
[----:B------:R1:W-:Y:S01]  /*67a0*/  @!P5 STG.E.U8 desc[UR36][R4.64+0x68], R13 ;  /* 0x0000680d0400d986 */ /* 0x0003e2000c101124 */
[----:B------:R-:W-:Y:S05]  /*67b0*/  @P4 BRA `(.L_x_137) ;  /* 0x00000000000c4947 */ /* 0x000fea0003800000 */
[----:B--2---:R-:W1:Y:S02]  /*67c0*/  LDG.E.U8 R139, desc[UR36][R8.64+0x69] ;  /* 0x00006924088b7981 */ /* 0x004e64000c1e1100 */
[----:B-1----:R-:W-:-:S05]  /*67d0*/  PRMT R13, R139, 0x8880, RZ ;  /* 0x000088808b0d7816 */ /* 0x002fca00000000ff */
[----:B------:R-:W-:-:S07]  /*67e0*/  IMAD R12, R13, R138, RZ ;  /* 0x0000008a0d0c7224 */ /* 0x000fce00078e02ff */
.L_x_137:
[----:B------:R-:W-:Y:S05]  /*67f0*/  BSYNC B1 ;  /* 0x0000000000017941 */ /* 0x000fea0003800000 */
.L_x_136:
        /* <DEDUP_REMOVED lines=13> */
.L_x_139:
[----:B------:R-:W-:Y:S05]  /*68d0*/  BSYNC B1 ;  /* 0x0000000000017941 */ /* 0x000fea0003800000 */
.L_x_138:
[----:B-1----:R-:W-:Y:S01]  /*68e0*/  @!P1 IMAD R13, R78, R137, R12 ;  /* 0x000000894e0d9224 */ /* 0x002fe200078e020c */
[----:B------:R-:W-:Y:S04]  /*68f0*/  BSSY B1, `(.L_x_140) ;  /* 0x0000006000017945 */ /* 0x000fe80003800000 */
[----:B------:R1:W-:Y:S01]  /*6900*/  @!P1 STG.E.U8 desc[UR36][R6.64+0x68], R13 ;  /* 0x0000680d06009986 */ /* 0x0003e2000c101124 */
[----:B------:R-:W-:Y:S05]  /*6910*/  @P0 BRA `(.L_x_141) ;  /* 0x00000000000c0947 */ /* 0x000fea0003800000 */
[----:B--2---:R-:W1:Y:S02]  /*6920*/  LDG.E.U8 R139, desc[UR36][R10.64+0x69] ;  /* 0x000069240a8b7981 */ /* 0x004e64000c1e1100 */
[----:B-1----:R-:W-:-:S05]  /*6930*/  PRMT R13, R139, 0x8880, RZ ;  /* 0x000088808b0d7816 */ /* 0x002fca00000000ff */
[----:B------:R-:W-:-:S07]  /*6940*/  IMAD R12, R13, R138, RZ ;  /* 0x0000008a0d0c7224 */ /* 0x000fce00078e02ff */
.L_x_141:
[----:B------:R-:W-:Y:S05]  /*6950*/  BSYNC B1 ;  /* 0x0000000000017941 */ /* 0x000fea0003800000 */
.L_x_140:
[----:B------:R-:W-:Y:S01]  /*6960*/  @!P0 IMAD R79, R79, R137, R12 ;  /* 0x000000894f4f8224 */ /* 0x000fe200078e020c */
[----:B------:R-:W-:Y:S04]  /*6970*/  BSSY B1, `(.L_x_142) ;  /* 0x0000006000017945 */ /* 0x000fe80003800000 */
[----:B------:R0:W-:Y:S01]  /*6980*/  @!P0 STG.E.U8 desc[UR36][R6.64+0x69], R79 ;  /* 0x0000694f06008986 */ /* 0x0001e2000c101124 */
[----:B------:R-:W-:Y:S05]  /*6990*/  @P5 BRA `(.L_x_143) ;  /* 0x00000000000c5947 */ /* 0x000fea0003800000 */
[----:B--2---:R-:W1:Y:S02]  /*69a0*/  LDG.E.U8 R139, desc[UR36][R8.64+0x70] ;  /* 0x00007024088b7981 */ /* 0x004e64000c1e1100 */
[----:B-1----:R-:W-:-:S05]  /*69b0*/  PRMT R13, R139, 0x8880, RZ ;  /* 0x000088808b0d7816 */ /* 0x002fca00000000ff */
[----:B------:R-:W-:-:S07]  /*69c0*/  IMAD R12, R13, R138, RZ ;  /* 0x0000008a0d0c7224 */ /* 0x000fce00078e02ff */
.L_x_143:
[----:B------:R-:W-:Y:S05]  /*69d0*/  BSYNC B1 ;  /* 0x0000000000017941 */ /* 0x000fea0003800000 */
.L_x_142:
[----:B-1----:R-:W-:Y:S01]  /*69e0*/  @!P5 IMAD R13, R80, R137, R12 ;  /* 0x00000089500dd224 */ /* 0x002fe200078e020c */
[----:B------:R-:W-:Y:S04]  /*69f0*/  BSSY B1, `(.L_x_144) ;  /* 0x0000006000017945 */ /* 0x000fe80003800000 */
[----:B------:R1:W-:Y:S01]  /*6a00*/  @!P5 STG.E.U8 desc[UR36][R4.64+0x70], R13 ;  /* 0x0000700d0400d986 */ /* 0x0003e2000c101124 */
[----:B------:R-:W-:Y:S05]  /*6a10*/  @P4 BRA `(.L_x_145) ;  /* 0x00000000000c4947 */ /* 0x000fea0003800000 */
[----:B--2---:R-:W1:Y:S02]  /*6a20*/  LDG.E.U8 R139, desc[UR36][R8.64+0x71] ;  /* 0x00007124088b7981 */ /* 0x004e64000c1e1100 */
[----:B-1----:R-:W-:-:S05]  /*6a30*/  PRMT R13, R139, 0x8880, RZ ;  /* 0x000088808b0d7816 */ /* 0x002fca00000000ff */
[----:B------:R-:W-:-:S07]  /*6a40*/  IMAD R12, R13, R138, RZ ;  /* 0x0000008a0d0c7224 */ /* 0x000fce00078e02ff */
.L_x_145:
[----:B------:R-:W-:Y:S05]  /*6a50*/  BSYNC B1 ;  /* 0x0000000000017941 */ /* 0x000fea0003800000 */
.L_x_144:
        /* <DEDUP_REMOVED lines=13> */
.L_x_147:
[----:B------:R-:W-:Y:S05]  /*6b30*/  BSYNC B1 ;  /* 0x0000000000017941 */ /* 0x000fea0003800000 */
.L_x_146:
[----:B-1----:R-:W-:Y:S01]  /*6b40*/  @!P3 IMAD R13, R82, R137, R12 ;  /* 0x00000089520db224 */ /* 0x002fe200078e020c */
[----:B------:R-:W-:Y:S04]  /*6b50*/  BSSY B1, `(.L_x_148) ;  /* 0x0000006000017945 */ /* 0x000fe80003800000 */
[----:B------:R1:W-:Y:S01]  /*6b60*/  @!P3 STG.E.U8 desc[UR36][R6.64+0x70], R13 ;  /* 0x0000700d0600b986 */ /* 0x0003e2000c101124 */
[----:B------:R-:W-:Y:S05]  /*6b70*/  @P2 BRA `(.L_x_149) ;  /* 0x00000000000c2947 */ /* 0x000fea0003800000 */
[----:B--2---:R-:W1:Y:S02]  /*6b80*/  LDG.E.U8 R139, desc[UR36][R10.64+0x71] ;  /* 0x000071240a8b7981 */ /* 0x004e64000c1e1100 */
[----:B-1----:R-:W-:-:S05]  /*6b90*/  PRMT R13, R139, 0x8880, RZ ;  /* 0x000088808b0d7816 */ /* 0x002fca00000000ff */
[----:B------:R-:W-:-:S07]  /*6ba0*/  IMAD R12, R13, R138, RZ ;  /* 0x0000008a0d0c7224 */ /* 0x000fce00078e02ff */
.L_x_149:
[----:B------:R-:W-:Y:S05]  /*6bb0*/  BSYNC B1 ;  /* 0x0000000000017941 */ /* 0x000fea0003800000 */
.L_x_148:
[----:B------:R-:W-:Y:S01]  /*6bc0*/  @!P2 IMAD R83, R83, R137, R12 ;  /* 0x000000895353a224 */ /* 0x000fe200078e020c */
[----:B------:R-:W-:Y:S04]  /*6bd0*/  BSSY B1, `(.L_x_150) ;  /* 0x0000006000017945 */ /* 0x000fe80003800000 */
[----:B------:R0:W-:Y:S01]  /*6be0*/  @!P2 STG.E.U8 desc[UR36][R6.64+0x71], R83 ;  /* 0x000071530600a986 */ /* 0x0001e2000c101124 */
[----:B------:R-:W-:Y:S05]  /*6bf0*/  @P5 BRA `(.L_x_151) ;  /* 0x00000000000c5947 */ /* 0x000fea0003800000 */
[----:B--2---:R-:W1:Y:S02]  /*6c00*/  LDG.E.U8 R139, desc[UR36][R8.64+0x78] ;  /* 0x00007824088b7981 */ /* 0x004e64000c1e1100 */
[----:B-1----:R-:W-:-:S05]  /*6c10*/  PRMT R13, R139, 0x8880, RZ ;  /* 0x000088808b0d7816 */ /* 0x002fca00000000ff */
[----:B------:R-:W-:-:S07]  /*6c20*/  IMAD R12, R13, R138, RZ ;  /* 0x0000008a0d0c7224 */ /* 0x000fce00078e02ff */
.L_x_151:
[----:B------:R-:W-:Y:S05]  /*6c30*/  BSYNC B1 ;  /* 0x0000000000017941 */ /* 0x000fea0003800000 */
.L_x_150:
[----:B-1----:R-:W-:Y:S01]  /*6c40*/  @!P5 IMAD R13, R84, R137, R12 ;  /* 0x00000089540dd224 */ /* 0x002fe200078e020c */
[----:B------:R-:W-:Y:S04]  /*6c50*/  BSSY B1, `(.L_x_152) ;  /* 0x0000006000017945 */ /* 0x000fe80003800000 */
[----:B------:R1:W-:Y:S01]  /*6c60*/  @!P5 STG.E.U8 desc[UR36][R4.64+0x78], R13 ;  /* 0x0000780d0400d986 */ /* 0x0003e2000c101124 */
[----:B------:R-:W-:Y:S05]  /*6c70*/  @P4 BRA `(.L_x_153) ;  /* 0x00000000000c4947 */ /* 0x000fea0003800000 */
[----:B--2---:R-:W1:Y:S02]  /*6c80*/  LDG.E.U8 R139, desc[UR36][R8.64+0x79] ;  /* 0x00007924088b7981 */ /* 0x004e64000c1e1100 */
[----:B-1----:R-:W-:-:S05]  /*6c90*/  PRMT R13, R139, 0x8880, RZ ;  /* 0x000088808b0d7816 */ /* 0x002fca00000000ff */
[----:B------:R-:W-:-:S07]  /*6ca0*/  IMAD R12, R13, R138, RZ ;  /* 0x0000008a0d0c7224 */ /* 0x000fce00078e02ff */
.L_x_153:
[----:B------:R-:W-:Y:S05]  /*6cb0*/  BSYNC B1 ;  /* 0x0000000000017941 */ /* 0x000fea0003800000 */
.L_x_152:
        /* <DEDUP_REMOVED lines=13> */
.L_x_155:
[----:B------:R-:W-:Y:S05]  /*6d90*/  BSYNC B1 ;  /* 0x0000000000017941 */ /* 0x000fea0003800000 */
.L_x_154:
[----:B-1----:R-:W-:Y:S01]  /*6da0*/  @!P1 IMAD R13, R86, R137, R12 ;  /* 0x00000089560d9224 */ /* 0x002fe200078e020c */
[----:B------:R-:W-:Y:S04]  /*6db0*/  BSSY B1, `(.L_x_156) ;  /* 0x0000006000017945 */ /* 0x000fe80003800000 */
[----:B------:R1:W-:Y:S01]  /*6dc0*/  @!P1 STG.E.U8 desc[UR36][R6.64+0x78], R13 ;  /* 0x0000780d06009986 */ /* 0x0003e2000c101124 */
[----:B------:R-:W-:Y:S05]  /*6dd0*/  @P0 BRA `(.L_x_157) ;  /* 0x00000000000c0947 */ /* 0x000fea0003800000 */
[----:B--2---:R-:W1:Y:S02]  /*6de0*/  LDG.E.U8 R139, desc[UR36][R10.64+0x79] ;  /* 0x000079240a8b7981 */ /* 0x004e64000c1e1100 */
[----:B-1----:R-:W-:-:S05]  /*6df0*/  PRMT R13, R139, 0x8880, RZ ;  /* 0x000088808b0d7816 */ /* 0x002fca00000000ff */
[----:B------:R-:W-:-:S07]  /*6e00*/  IMAD R12, R13, R138, RZ ;  /* 0x0000008a0d0c7224 */ /* 0x000fce00078e02ff */
.L_x_157:
[----:B------:R-:W-:Y:S05]  /*6e10*/  BSYNC B1 ;  /* 0x0000000000017941 */ /* 0x000fea0003800000 */
.L_x_156:
[----:B------:R-:W-:Y:S01]  /*6e20*/  @!P0 IMAD R87, R87, R137, R12 ;  /* 0x0000008957578224 */ /* 0x000fe200078e020c */
[----:B------:R-:W-:Y:S04]  /*6e30*/  BSSY B1, `(.L_x_158) ;  /* 0x0000006000017945 */ /* 0x000fe80003800000 */
[----:B------:R0:W-:Y:S01]  /*6e40*/  @!P0 STG.E.U8 desc[UR36][R6.64+0x79], R87 ;  /* 0x0000795706008986 */ /* 0x0001e2000c101124 */
[----:B------:R-:W-:Y:S05]  /*6e50*/  @P5 BRA `(.L_x_159) ;  /* 0x00000000000c5947 */ /* 0x000fea0003800000 */
[----:B--2---:R-:W1:Y:S02]  /*6e60*/  LDG.E.U8 R139, desc[UR36][R8.64+0x80] ;  /* 0x00008024088b7981 */ /* 0x004e64000c1e1100 */
[----:B-1----:R-:W-:-:S05]  /*6e70*/  PRMT R13, R139, 0x8880, RZ ;  /* 0x000088808b0d7816 */ /* 0x002fca00000000ff */
[----:B------:R-:W-:-:S07]  /*6e80*/  IMAD R12, R13, R138, RZ ;  /* 0x0000008a0d0c7224 */ /* 0x000fce00078e02ff */
.L_x_159:
[----:B------:R-:W-:Y:S05]  /*6e90*/  BSYNC B1 ;  /* 0x0000000000017941 */ /* 0x000fea0003800000 */
.L_x_158:
[----:B-1----:R-:W-:Y:S01]  /*6ea0*/  @!P5 IMAD R13, R56, R137, R12 ;  /* 0x00000089380dd224 */ /* 0x002fe200078e020c */
[----:B------:R-:W-:Y:S04]  /*6eb0*/  BSSY B1, `(.L_x_160) ;  /* 0x0000006000017945 */ /* 0x000fe80003800000 */
[----:B------:R1:W-:Y:S01]  /*6ec0*/  @!P5 STG.E.U8 desc[UR36][R4.64+0x80], R13 ;  /* 0x0000800d0400d986 */ /* 0x0003e2000c101124 */
[----:B------:R-:W-:Y:S05]  /*6ed0*/  @P4 BRA `(.L_x_161) ;  /* 0x00000000000c4947 */ /* 0x000fea0003800000 */
[----:B--2---:R-:W1:Y:S02]  /*6ee0*/  LDG.E.U8 R139, desc[UR36][R8.64+0x81] ;  /* 0x00008124088b7981 */ /* 0x004e64000c1e1100 */
[----:B-1----:R-:W-:-:S05]  /*6ef0*/  PRMT R13, R139, 0x8880, RZ ;  /* 0x000088808b0d7816 */ /* 0x002fca00000000ff */
[----:B------:R-:W-:-:S07]  /*6f00*/  IMAD R12, R13, R138, RZ ;  /* 0x0000008a0d0c7224 */ /* 0x000fce00078e02ff */
.L_x_161:
[----:B------:R-:W-:Y:S05]  /*6f10*/  BSYNC B1 ;  /* 0x0000000000017941 */ /* 0x000fea0003800000 */
.L_x_160:
        /* <DEDUP_REMOVED lines=13> */
.L_x_163:
[----:B------:R-:W-:Y:S05]  /*6ff0*/  BSYNC B1 ;  /* 0x0000000000017941 */ /* 0x000fea0003800000 */
.L_x_162:
[----:B-1----:R-:W-:Y:S01]  /*7000*/  @!P3 IMAD R13, R58, R137, R12 ;  /* 0x000000893a0db224 */ /* 0x002fe200078e020c */
[----:B------:R-:W-:Y:S04]  /*7010*/  BSSY B1, `(.L_x_164) ;  /* 0x0000006000017945 */ /* 0x000fe80003800000 */
[----:B------:R1:W-:Y:S01]  /*7020*/  @!P3 STG.E.U8 desc[UR36][R6.64+0x80], R13 ;  /* 0x0000800d0600b986 */ /* 0x0003e2000c101124 */
[----:B------:R-:W-:Y:S05]  /*7030*/  @P2 BRA `(.L_x_165) ;  /* 0x00000000000c2947 */ /* 0x000fea0003800000 */
[----:B--2---:R-:W1:Y:S02]  /*7040*/  LDG.E.U8 R139, desc[UR36][R10.64+0x81] ;  /* 0x000081240a8b7981 */ /* 0x004e64000c1e1100 */
[----:B-1----:R-:W-:-:S05]  /*7050*/  PRMT R13, R139, 0x8880, RZ ;  /* 0x000088808b0d7816 */ /* 0x002fca00000000ff */
[----:B------:R-:W-:-:S07]  /*7060*/  IMAD R12, R13, R138, RZ ;  /* 0x0000008a0d0c7224 */ /* 0x000fce00078e02ff */
.L_x_165:
[----:B------:R-:W-:Y:S05]  /*7070*/  BSYNC B1 ;  /* 0x0000000000017941 */ /* 0x000fea0003800000 */
.L_x_164:
[----:B------:R-:W-:Y:S01]  /*7080*/  @!P2 IMAD R59, R59, R137, R12 ;  /* 0x000000893b3ba224 */ /* 0x000fe200078e020c */
[----:B------:R-:W-:Y:S04]  /*7090*/  BSSY B1, `(.L_x_166) ;  /* 0x0000006000017945 */ /* 0x000fe80003800000 */
[----:B------:R0:W-:Y:S01]  /*70a0*/  @!P2 STG.E.U8 desc[UR36][R6.64+0x81], R59 ;  /* 0x0000813b0600a986 */ /* 0x0001e2000c101124 */
[----:B------:R-:W-:Y:S05]  /*70b0*/  @P5 BRA `(.L_x_167) ;  /* 0x00000000000c5947 */ /* 0x000fea0003800000 */
[----:B--2---:R-:W1:Y:S02]  /*70c0*/  LDG.E.U8 R139, desc[UR36][R8.64+0x88] ;  /* 0x00008824088b7981 */ /* 0x004e64000c1e1100 */
[----:B-1----:R-:W-:-:S05]  /*70d0*/  PRMT R13, R139, 0x8880, RZ ;  /* 0x000088808b0d7816 */ /* 0x002fca00000000ff */
[----:B------:R-:W-:-:S07]  /*70e0*/  IMAD R12, R13, R138, RZ ;  /* 0x0000008a0d0c7224 */ /* 0x000fce00078e02ff */
.L_x_167:
[----:B------:R-:W-:Y:S05]  /*70f0*/  BSYNC B1 ;  /* 0x0000000000017941 */ /* 0x000fea0003800000 */
.L_x_166:
[----:B-1----:R-:W-:Y:S01]  /*7100*/  @!P5 IMAD R13, R60, R137, R12 ;  /* 0x000000893c0dd224 */ /* 0x002fe200078e020c */
[----:B------:R-:W-:Y:S04]  /*7110*/  BSSY B1, `(.L_x_168) ;  /* 0x0000006000017945 */ /* 0x000fe80003800000 */
[----:B------:R1:W-:Y:S01]  /*7120*/  @!P5 STG.E.U8 desc[UR36][R4.64+0x88], R13 ;  /* 0x0000880d0400d986 */ /* 0x0003e2000c101124 */
[----:B------:R-:W-:Y:S05]  /*7130*/  @P4 BRA `(.L_x_169) ;  /* 0x00000000000c4947 */ /* 0x000fea0003800000 */
[----:B--2---:R-:W1:Y:S02]  /*7140*/  LDG.E.U8 R139, desc[UR36][R8.64+0x89] ;  /* 0x00008924088b7981 */ /* 0x004e64000c1e1100 */
[----:B-1----:R-:W-:-:S05]  /*7150*/  PRMT R13, R139, 0x8880, RZ ;  /* 0x000088808b0d7816 */ /* 0x002fca00000000ff */
[----:B------:R-:W-:-:S07]  /*7160*/  IMAD R12, R13, R138, RZ ;  /* 0x0000008a0d0c7224 */ /* 0x000fce00078e02ff */
.L_x_169:
[----:B------:R-:W-:Y:S05]  /*7170*/  BSYNC B1 ;  /* 0x0000000000017941 */ /* 0x000fea0003800000 */
.L_x_168:
        /* <DEDUP_REMOVED lines=13> */
.L_x_171:
[----:B------:R-:W-:Y:S05]  /*7250*/  BSYNC B1 ;  /* 0x0000000000017941 */ /* 0x000fea0003800000 */
.L_x_170:
[----:B-1----:R-:W-:Y:S01]  /*7260*/  @!P1 IMAD R13, R62, R137, R12 ;  /* 0x000000893e0d9224 */ /* 0x002fe200078e020c */
[----:B------:R-:W-:Y:S04]  /*7270*/  BSSY B1, `(.L_x_172) ;  /* 0x0000006000017945 */ /* 0x000fe80003800000 */
[----:B------:R1:W-:Y:S01]  /*7280*/  @!P1 STG.E.U8 desc[UR36][R6.64+0x88], R13 ;  /* 0x0000880d06009986 */ /* 0x0003e2000c101124 */
[----:B------:R-:W-:Y:S05]  /*7290*/  @P0 BRA `(.L_x_173) ;  /* 0x00000000000c0947 */ /* 0x000fea0003800000 */
[----:B--2---:R-:W1:Y:S02]  /*72a0*/  LDG.E.U8 R139, desc[UR36][R10.64+0x89] ;  /* 0x000089240a8b7981 */ /* 0x004e64000c1e1100 */
[----:B-1----:R-:W-:-:S05]  /*72b0*/  PRMT R13, R139, 0x8880, RZ ;  /* 0x000088808b0d7816 */ /* 0x002fca00000000ff */
[----:B------:R-:W-:-:S07]  /*72c0*/  IMAD R12, R13, R138, RZ ;  /* 0x0000008a0d0c7224 */ /* 0x000fce00078e02ff */
.L_x_173:
[----:B------:R-:W-:Y:S05]  /*72d0*/  BSYNC B1 ;  /* 0x0000000000017941 */ /* 0x000fea0003800000 */
.L_x_172:
[----:B------:R-:W-:Y:S01]  /*72e0*/  @!P0 IMAD R63, R63, R137, R12 ;  /* 0x000000893f3f8224 */ /* 0x000fe200078e020c */
[----:B------:R-:W-:Y:S04]  /*72f0*/  BSSY B1, `(.L_x_174) ;  /* 0x0000006000017945 */ /* 0x000fe80003800000 */
[----:B------:R0:W-:Y:S01]  /*7300*/  @!P0 STG.E.U8 desc[UR36][R6.64+0x89], R63 ;  /* 0x0000893f06008986 */ /* 0x0001e2000c101124 */
[----:B------:R-:W-:Y:S05]  /*7310*/  @P5 BRA `(.L_x_175) ;  /* 0x00000000000c5947 */ /* 0x000fea0003800000 */
[----:B--2---:R-:W1:Y:S02]  /*7320*/  LDG.E.U8 R139, desc[UR36][R8.64+0x90] ;  /* 0x00009024088b7981 */ /* 0x004e64000c1e1100 */
[----:B-1----:R-:W-:-:S05]  /*7330*/  PRMT R13, R139, 0x8880, RZ ;  /* 0x000088808b0d7816 */ /* 0x002fca00000000ff */
[----:B------:R-:W-:-:S07]  /*7340*/  IMAD R12, R13, R138, RZ ;  /* 0x0000008a0d0c7224 */ /* 0x000fce00078e02ff */
.L_x_175:
[----:B------:R-:W-:Y:S05]  /*7350*/  BSYNC B1 ;  /* 0x0000000000017941 */ /* 0x000fea0003800000 */
.L_x_174:
[----:B-1----:R-:W-:Y:S01]  /*7360*/  @!P5 IMAD R13, R64, R137, R12 ;  /* 0x00000089400dd224 */ /* 0x002fe200078e020c */
[----:B------:R-:W-:Y:S04]  /*7370*/  BSSY B1, `(.L_x_176) ;  /* 0x0000006000017945 */ /* 0x000fe80003800000 */
[----:B------:R1:W-:Y:S01]  /*7380*/  @!P5 STG.E.U8 desc[UR36][R4.64+0x90], R13 ;  /* 0x0000900d0400d986 */ /* 0x0003e2000c101124 */
[----:B------:R-:W-:Y:S05]  /*7390*/  @P4 BRA `(.L_x_177) ;  /* 0x00000000000c4947 */ /* 0x000fea0003800000 */
[----:B--2---:R-:W1:Y:S02]  /*73a0*/  LDG.E.U8 R139, desc[UR36][R8.64+0x91] ;  /* 0x00009124088b7981 */ /* 0x004e64000c1e1100 */
[----:B-1----:R-:W-:-:S05]  /*73b0*/  PRMT R13, R139, 0x8880, RZ ;  /* 0x000088808b0d7816 */ /* 0x002fca00000000ff */
[----:B------:R-:W-:-:S07]  /*73c0*/  IMAD R12, R13, R138, RZ ;  /* 0x0000008a0d0c7224 */ /* 0x000fce00078e02ff */
.L_x_177:
[----:B------:R-:W-:Y:S05]  /*73d0*/  BSYNC B1 ;  /* 0x0000000000017941 */ /* 0x000fea0003800000 */
.L_x_176:
        /* <DEDUP_REMOVED lines=13> */
.L_x_179:
[----:B------:R-:W-:Y:S05]  /*74b0*/  BSYNC B1 ;  /* 0x0000000000017941 */ /* 0x000fea0003800000 */
.L_x_178:
[----:B-1----:R-:W-:Y:S01]  /*74c0*/  @!P3 IMAD R13, R66, R137, R12 ;  /* 0x00000089420db224 */ /* 0x002fe200078e020c */
[----:B------:R-:W-:Y:S04]  /*74d0*/  BSSY B1, `(.L_x_180) ;  /* 0x0000006000017945 */ /* 0x000fe80003800000 */
[----:B------:R1:W-:Y:S01]  /*74e0*/  @!P3 STG.E.U8 desc[UR36][R6.64+0x90], R13 ;  /* 0x0000900d0600b986 */ /* 0x0003e2000c101124 */
[----:B------:R-:W-:Y:S05]  /*74f0*/  @P2 BRA `(.L_x_181) ;  /* 0x00000000000c2947 */ /* 0x000fea0003800000 */
[----:B--2---:R-:W1:Y:S02]  /*7500*/  LDG.E.U8 R139, desc[UR36][R10.64+0x91] ;  /* 0x000091240a8b7981 */ /* 0x004e64000c1e1100 */
[----:B-1----:R-:W-:-:S05]  /*7510*/  PRMT R13, R139, 0x8880, RZ ;  /* 0x000088808b0d7816 */ /* 0x002fca00000000ff */
[----:B------:R-:W-:-:S07]  /*7520*/  IMAD R12, R13, R138, RZ ;  /* 0x0000008a0d0c7224 */ /* 0x000fce00078e02ff */
.L_x_181:
[----:B------:R-:W-:Y:S05]  /*7530*/  BSYNC B1 ;  /* 0x0000000000017941 */ /* 0x000fea0003800000 */
.L_x_180:
[----:B------:R-:W-:Y:S01]  /*7540*/  @!P2 IMAD R67, R67, R137, R12 ;  /* 0x000000894343a224 */ /* 0x000fe200078e020c */
[----:B------:R-:W-:Y:S04]  /*7550*/  BSSY B1, `(.L_x_182) ;  /* 0x0000006000017945 */ /* 0x000fe80003800000 */
[----:B------:R0:W-:Y:S01]  /*7560*/  @!P2 STG.E.U8 desc[UR36][R6.64+0x91], R67 ;  /* 0x000091430600a986 */ /* 0x0001e2000c101124 */
[----:B------:R-:W-:Y:S05]  /*7570*/  @P5 BRA `(.L_x_183) ;  /* 0x00000000000c5947 */ /* 0x000fea0003800000 */
[----:B--2---:R-:W1:Y:S02]  /*7580*/  LDG.E.U8 R139, desc[UR36][R8.64+0x98] ;  /* 0x00009824088b7981 */ /* 0x004e64000c1e1100 */
[----:B-1----:R-:W-:-:S05]  /*7590*/  PRMT R13, R139, 0x8880, RZ ;  /* 0x000088808b0d7816 */ /* 0x002fca00000000ff */
[----:B------:R-:W-:-:S07]  /*75a0*/  IMAD R12, R13, R138, RZ ;  /* 0x0000008a0d0c7224 */ /* 0x000fce00078e02ff */
.L_x_183:
[----:B------:R-:W-:Y:S05]  /*75b0*/  BSYNC B1 ;  /* 0x0000000000017941 */ /* 0x000fea0003800000 */
.L_x_182:
[----:B-1----:R-:W-:Y:S01]  /*75c0*/  @!P5 IMAD R13, R68, R137, R12 ;  /* 0x00000089440dd224 */ /* 0x002fe200078e020c */
[----:B------:R-:W-:Y:S04]  /*75d0*/  BSSY B1, `(.L_x_184) ;  /* 0x0000006000017945 */ /* 0x000fe80003800000 */
[----:B------:R1:W-:Y:S01]  /*75e0*/  @!P5 STG.E.U8 desc[UR36][R4.64+0x98], R13 ;  /* 0x0000980d0400d986 */ /* 0x0003e2000c101124 */
[----:B------:R-:W-:Y:S05]  /*75f0*/  @P4 BRA `(.L_x_185) ;  /* 0x00000000000c4947 */ /* 0x000fea0003800000 */
[----:B--2---:R-:W1:Y:S02]  /*7600*/  LDG.E.U8 R139, desc[UR36][R8.64+0x99] ;  /* 0x00009924088b7981 */ /* 0x004e64000c1e1100 */
[----:B-1----:R-:W-:-:S05]  /*7610*/  PRMT R13, R139, 0x8880, RZ ;  /* 0x000088808b0d7816 */ /* 0x002fca00000000ff */
[----:B------:R-:W-:-:S07]  /*7620*/  IMAD R12, R13, R138, RZ ;  /* 0x0000008a0d0c7224 */ /* 0x000fce00078e02ff */
.L_x_185:
[----:B------:R-:W-:Y:S05]  /*7630*/  BSYNC B1 ;  /* 0x0000000000017941 */ /* 0x000fea0003800000 */
.L_x_184:
        /* <DEDUP_REMOVED lines=13> */
.L_x_187:
[----:B------:R-:W-:Y:S05]  /*7710*/  BSYNC B1 ;  /* 0x0000000000017941 */ /* 0x000fea0003800000 */
.L_x_186:
[----:B-1----:R-:W-:Y:S01]  /*7720*/  @!P1 IMAD R13, R70, R137, R12 ;  /* 0x00000089460d9224 */ /* 0x002fe200078e020c */
[----:B------:R-:W-:Y:S04]  /*7730*/  BSSY B1, `(.L_x_188) ;  /* 0x0000006000017945 */ /* 0x000fe80003800000 */
[----:B------:R1:W-:Y:S01]  /*7740*/  @!P1 STG.E.U8 desc[UR36][R6.64+0x98], R13 ;  /* 0x0000980d06009986 */ /* 0x0003e2000c101124 */
[----:B------:R-:W-:Y:S05]  /*7750*/  @P0 BRA `(.L_x_189) ;  /* 0x00000000000c0947 */ /* 0x000fea0003800000 */
[----:B--2---:R-:W1:Y:S02]  /*7760*/  LDG.E.U8 R139, desc[UR36][R10.64+0x99] ;  /* 0x000099240a8b7981 */ /* 0x004e64000c1e1100 */
[----:B-1----:R-:W-:-:S05]  /*7770*/  PRMT R13, R139, 0x8880, RZ ;  /* 0x000088808b0d7816 */ /* 0x002fca00000000ff */
[----:B------:R-:W-:-:S07]  /*7780*/  IMAD R12, R13, R138, RZ ;  /* 0x0000008a0d0c7224 */ /* 0x000fce00078e02ff */
.L_x_189:
[----:B------:R-:W-:Y:S05]  /*7790*/  BSYNC B1 ;  /* 0x0000000000017941 */ /* 0x000fea0003800000 */
.L_x_188:
[----:B------:R-:W-:Y:S01]  /*77a0*/  @!P0 IMAD R71, R71, R137, R12 ;  /* 0x0000008947478224 */ /* 0x000fe200078e020c */
[----:B------:R-:W-:Y:S04]  /*77b0*/  BSSY B1, `(.L_x_190) ;  /* 0x0000006000017945 */ /* 0x000fe80003800000 */
[----:B------:R0:W-:Y:S01]  /*77c0*/  @!P0 STG.E.U8 desc[UR36][R6.64+0x99], R71 ;  /* 0x0000994706008986 */ /* 0x0001e2000c101124 */
[----:B------:R-:W-:Y:S05]  /*77d0*/  @P5 BRA `(.L_x_191) ;  /* 0x00000000000c5947 */ /* 0x000fea0003800000 */
[----:B--2---:R-:W1:Y:S02]  /*77e0*/  LDG.E.U8 R139, desc[UR36][R8.64+0xa0] ;  /* 0x0000a024088b7981 */ /* 0x004e64000c1e1100 */
[----:B-1----:R-:W-:-:S05]  /*77f0*/  PRMT R13, R139, 0x8880, RZ ;  /* 0x000088808b0d7816 */ /* 0x002fca00000000ff */
[----:B------:R-:W-:-:S07]  /*7800*/  IMAD R12, R13, R138, RZ ;  /* 0x0000008a0d0c7224 */ /* 0x000fce00078e02ff */
.L_x_191:
[----:B------:R-:W-:Y:S05]  /*7810*/  BSYNC B1 ;  /* 0x0000000000017941 */ /* 0x000fea0003800000 */
.L_x_190:
[----:B-1----:R-:W-:Y:S01]  /*7820*/  @!P5 IMAD R13, R40, R137, R12 ;  /* 0x00000089280dd224 */ /* 0x002fe200078e020c */
[----:B------:R-:W-:Y:S04]  /*7830*/  BSSY B1, `(.L_x_192) ;  /* 0x0000006000017945 */ /* 0x000fe80003800000 */
[----:B------:R1:W-:Y:S01]  /*7840*/  @!P5 STG.E.U8 desc[UR36][R4.64+0xa0], R13 ;  /* 0x0000a00d0400d986 */ /* 0x0003e2000c101124 */
[----:B------:R-:W-:Y:S05]  /*7850*/  @P4 BRA `(.L_x_193) ;  /* 0x00000000000c4947 */ /* 0x000fea0003800000 */
[----:B--2---:R-:W1:Y:S02]  /*7860*/  LDG.E.U8 R139, desc[UR36][R8.64+0xa1] ;  /* 0x0000a124088b7981 */ /* 0x004e64000c1e1100 */
[----:B-1----:R-:W-:-:S05]  /*7870*/  PRMT R13, R139, 0x8880, RZ ;  /* 0x000088808b0d7816 */ /* 0x002fca00000000ff */
[----:B------:R-:W-:-:S07]  /*7880*/  IMAD R12, R13, R138, RZ ;  /* 0x0000008a0d0c7224 */ /* 0x000fce00078e02ff */
.L_x_193:
[----:B------:R-:W-:Y:S05]  /*7890*/  BSYNC B1 ;  /* 0x0000000000017941 */ /* 0x000fea0003800000 */
.L_x_192:
        /* <DEDUP_REMOVED lines=13> */
.L_x_195:
[----:B------:R-:W-:Y:S05]  /*7970*/  BSYNC B1 ;  /* 0x0000000000017941 */ /* 0x000fea0003800000 */
.L_x_194:
[----:B-1----:R-:W-:Y:S01]  /*7980*/  @!P3 IMAD R13, R42, R137, R12 ;  /* 0x000000892a0db224 */ /* 0x002fe200078e020c */
[----:B------:R-:W-:Y:S04]  /*7990*/  BSSY B1, `(.L_x_196) ;  /* 0x0000006000017945 */ /* 0x000fe80003800000 */
[----:B------:R1:W-:Y:S01]  /*79a0*/  @!P3 STG.E.U8 desc[UR36][R6.64+0xa0], R13 ;  /* 0x0000a00d0600b986 */ /* 0x0003e2000c101124 */
[----:B------:R-:W-:Y:S05]  /*79b0*/  @P2 BRA `(.L_x_197) ;  /* 0x00000000000c2947 */ /* 0x000fea0003800000 */
[----:B--2---:R-:W1:Y:S02]  /*79c0*/  LDG.E.U8 R139, desc[UR36][R10.64+0xa1] ;  /* 0x0000a1240a8b7981 */ /* 0x004e64000c1e1100 */
[----:B-1----:R-:W-:-:S05]  /*79d0*/  PRMT R13, R139, 0x8880, RZ ;  /* 0x000088808b0d7816 */ /* 0x002fca00000000ff */
[----:B------:R-:W-:-:S07]  /*79e0*/  IMAD R12, R13, R138, RZ ;  /* 0x0000008a0d0c7224 */ /* 0x000fce00078e02ff */
.L_x_197:
[----:B------:R-:W-:Y:S05]  /*79f0*/  BSYNC B1 ;  /* 0x0000000000017941 */ /* 0x000fea0003800000 */
.L_x_196:
[----:B------:R-:W-:Y:S01]  /*7a00*/  @!P2 IMAD R43, R43, R137, R12 ;  /* 0x000000892b2ba224 */ /* 0x000fe200078e020c */
[----:B------:R-:W-:Y:S04]  /*7a10*/  BSSY B1, `(.L_x_198) ;  /* 0x0000006000017945 */ /* 0x000fe80003800000 */
[----:B------:R0:W-:Y:S01]  /*7a20*/  @!P2 STG.E.U8 desc[UR36][R6.64+0xa1], R43 ;  /* 0x0000a12b0600a986 */ /* 0x0001e2000c101124 */
[----:B------:R-:W-:Y:S05]  /*7a30*/  @P5 BRA `(.L_x_199) ;  /* 0x00000000000c5947 */ /* 0x000fea0003800000 */
[----:B--2---:R-:W1:Y:S02]  /*7a40*/  LDG.E.U8 R139, desc[UR36][R8.64+0xa8] ;  /* 0x0000a824088b7981 */ /* 0x004e64000c1e1100 */
[----:B-1----:R-:W-:-:S05]  /*7a50*/  PRMT R13, R139, 0x8880, RZ ;  /* 0x000088808b0d7816 */ /* 0x002fca00000000ff */
[----:B------:R-:W-:-:S07]  /*7a60*/  IMAD R12, R13, R138, RZ ;  /* 0x0000008a0d0c7224 */ /* 0x000fce00078e02ff */
.L_x_199:
[----:B------:R-:W-:Y:S05]  /*7a70*/  BSYNC B1 ;  /* 0x0000000000017941 */ /* 0x000fea0003800000 */
.L_x_198:
[----:B-1----:R-:W-:Y:S01]  /*7a80*/  @!P5 IMAD R13, R44, R137, R12 ;  /* 0x000000892c0dd224 */ /* 0x002fe200078e020c */
[----:B------:R-:W-:Y:S04]  /*7a90*/  BSSY B1, `(.L_x_200) ;  /* 0x0000006000017945 */ /* 0x000fe80003800000 */
[----:B------:R1:W-:Y:S01]  /*7aa0*/  @!P5 STG.E.U8 desc[UR36][R4.64+0xa8], R13 ;  /* 0x0000a80d0400d986 */ /* 0x0003e2000c101124 */
[----:B------:R-:W-:Y:S05]  /*7ab0*/  @P4 BRA `(.L_x_201) ;  /* 0x00000000000c4947 */ /* 0x000fea0003800000 */
[----:B--2---:R-:W1:Y:S02]  /*7ac0*/  LDG.E.U8 R139, desc[UR36][R8.64+0xa9] ;  /* 0x0000a924088b7981 */ /* 0x004e64000c1e1100 */
[----:B-1----:R-:W-:-:S05]  /*7ad0*/  PRMT R13, R139, 0x8880, RZ ;  /* 0x000088808b0d7816 */ /* 0x002fca00000000ff */
[----:B------:R-:W-:-:S07]  /*7ae0*/  IMAD R12, R13, R138, RZ ;  /* 0x0000008a0d0c7224 */ /* 0x000fce00078e02ff */
.L_x_201:
[----:B------:R-:W-:Y:S05]  /*7af0*/  BSYNC B1 ;  /* 0x0000000000017941 */ /* 0x000fea0003800000 */
.L_x_200:
        /* <DEDUP_REMOVED lines=13> */
.L_x_203:
[----:B------:R-:W-:Y:S05]  /*7bd0*/  BSYNC B1 ;  /* 0x0000000000017941 */ /* 0x000fea0003800000 */
.L_x_202:
[----:B-1----:R-:W-:Y:S01]  /*7be0*/  @!P1 IMAD R13, R46, R137, R12 ;  /* 0x000000892e0d9224 */ /* 0x002fe200078e020c */
[----:B------:R-:W-:Y:S04]  /*7bf0*/  BSSY B1, `(.L_x_204) ;  /* 0x0000006000017945 */ /* 0x000fe80003800000 */
[----:B------:R1:W-:Y:S01]  /*7c00*/  @!P1 STG.E.U8 desc[UR36][R6.64+0xa8], R13 ;  /* 0x0000a80d06009986 */ /* 0x0003e2000c101124 */
[----:B------:R-:W-:Y:S05]  /*7c10*/  @P0 BRA `(.L_x_205) ;  /* 0x00000000000c0947 */ /* 0x000fea0003800000 */
[----:B--2---:R-:W1:Y:S02]  /*7c20*/  LDG.E.U8 R139, desc[UR36][R10.64+0xa9] ;  /* 0x0000a9240a8b7981 */ /* 0x004e64000c1e1100 */
[----:B-1----:R-:W-:-:S05]  /*7c30*/  PRMT R13, R139, 0x8880, RZ ;  /* 0x000088808b0d7816 */ /* 0x002fca00000000ff */
[----:B------:R-:W-:-:S07]  /*7c40*/  IMAD R12, R13, R138, RZ ;  /* 0x0000008a0d0c7224 */ /* 0x000fce00078e02ff */
.L_x_205:
[----:B------:R-:W-:Y:S05]  /*7c50*/  BSYNC B1 ;  /* 0x0000000000017941 */ /* 0x000fea0003800000 */
.L_x_204:
[----:B------:R-:W-:Y:S01]  /*7c60*/  @!P0 IMAD R47, R47, R137, R12 ;  /* 0x000000892f2f8224 */ /* 0x000fe200078e020c */
[----:B------:R-:W-:Y:S04]  /*7c70*/  BSSY B1, `(.L_x_206) ;  /* 0x0000006000017945 */ /* 0x000fe80003800000 */
[----:B------:R0:W-:Y:S01]  /*7c80*/  @!P0 STG.E.U8 desc[UR36][R6.64+0xa9], R47 ;  /* 0x0000a92f06008986 */ /* 0x0001e2000c101124 */
[----:B------:R-:W-:Y:S05]  /*7c90*/  @P5 BRA `(.L_x_207) ;  /* 0x00000000000c5947 */ /* 0x000fea0003800000 */
[----:B--2---:R-:W1:Y:S02]  /*7ca0*/  LDG.E.U8 R139, desc[UR36][R8.64+0xb0] ;  /* 0x0000b024088b7981 */ /* 0x004e64000c1e1100 */
[----:B-1----:R-:W-:-:S05]  /*7cb0*/  PRMT R13, R139, 0x8880, RZ ;  /* 0x000088808b0d7816 */ /* 0x002fca00000000ff */
[----:B------:R-:W-:-:S07]  /*7cc0*/  IMAD R12, R13, R138, RZ ;  /* 0x0000008a0d0c7224 */ /* 0x000fce00078e02ff */
.L_x_207:
[----:B------:R-:W-:Y:S05]  /*7cd0*/  BSYNC B1 ;  /* 0x0000000000017941 */ /* 0x000fea0003800000 */
.L_x_206:
[----:B-1----:R-:W-:Y:S01]  /*7ce0*/  @!P5 IMAD R13, R48, R137, R12 ;  /* 0x00000089300dd224 */ /* 0x002fe200078e020c */
[----:B------:R-:W-:Y:S04]  /*7cf0*/  BSSY B1, `(.L_x_208) ;  /* 0x0000006000017945 */ /* 0x000fe80003800000 */
[----:B------:R1:W-:Y:S01]  /*7d00*/  @!P5 STG.E.U8 desc[UR36][R4.64+0xb0], R13 ;  /* 0x0000b00d0400d986 */ /* 0x0003e2000c101124 */
[----:B------:R-:W-:Y:S05]  /*7d10*/  @P4 BRA `(.L_x_209) ;  /* 0x00000000000c4947 */ /* 0x000fea0003800000 */
[----:B--2---:R-:W1:Y:S02]  /*7d20*/  LDG.E.U8 R139, desc[UR36][R8.64+0xb1] ;  /* 0x0000b124088b7981 */ /* 0x004e64000c1e1100 */
[----:B-1----:R-:W-:-:S05]  /*7d30*/  PRMT R13, R139, 0x8880, RZ ;  /* 0x000088808b0d7816 */ /* 0x002fca00000000ff */
[----:B------:R-:W-:-:S07]  /*7d40*/  IMAD R12, R13, R138, RZ ;  /* 0x0000008a0d0c7224 */ /* 0x000fce00078e02ff */
.L_x_209:
[----:B------:R-:W-:Y:S05]  /*7d50*/  BSYNC B1 ;  /* 0x0000000000017941 */ /* 0x000fea0003800000 */
.L_x_208:
        /* <DEDUP_REMOVED lines=13> */
.L_x_211:
[----:B------:R-:W-:Y:S05]  /*7e30*/  BSYNC B1 ;  /* 0x0000000000017941 */ /* 0x000fea0003800000 */
.L_x_210:
[----:B-1----:R-:W-:Y:S01]  /*7e40*/  @!P3 IMAD R13, R50, R137, R12 ;  /* 0x00000089320db224 */ /* 0x002fe200078e020c */
[----:B------:R-:W-:Y:S04]  /*7e50*/  BSSY B1, `(.L_x_212) ;  /* 0x0000006000017945 */ /* 0x000fe80003800000 */
[----:B------:R1:W-:Y:S01]  /*7e60*/  @!P3 STG.E.U8 desc[UR36][R6.64+0xb0], R13 ;  /* 0x0000b00d0600b986 */ /* 0x0003e2000c101124 */
[----:B------:R-:W-:Y:S05]  /*7e70*/  @P2 BRA `(.L_x_213) ;  /* 0x00000000000c2947 */ /* 0x000fea0003800000 */
[----:B--2---:R-:W1:Y:S02]  /*7e80*/  LDG.E.U8 R139, desc[UR36][R10.64+0xb1] ;  /* 0x0000b1240a8b7981 */ /* 0x004e64000c1e1100 */
[----:B-1----:R-:W-:-:S05]  /*7e90*/  PRMT R13, R139, 0x8880, RZ ;  /* 0x000088808b0d7816 */ /* 0x002fca00000000ff */
[----:B------:R-:W-:-:S07]  /*7ea0*/  IMAD R12, R13, R138, RZ ;  /* 0x0000008a0d0c7224 */ /* 0x000fce00078e02ff */
.L_x_213:
[----:B------:R-:W-:Y:S05]  /*7eb0*/  BSYNC B1 ;  /* 0x0000000000017941 */ /* 0x000fea0003800000 */
.L_x_212:
[----:B------:R-:W-:Y:S01]  /*7ec0*/  @!P2 IMAD R51, R51, R137, R12 ;  /* 0x000000893333a224 */ /* 0x000fe200078e020c */
[----:B------:R-:W-:Y:S04]  /*7ed0*/  BSSY B1, `(.L_x_214) ;  /* 0x0000006000017945 */ /* 0x000fe80003800000 */
[----:B------:R0:W-:Y:S01]  /*7ee0*/  @!P2 STG.E.U8 desc[UR36][R6.64+0xb1], R51 ;  /* 0x0000b1330600a986 */ /* 0x0001e2000c101124 */
[----:B------:R-:W-:Y:S05]  /*7ef0*/  @P5 BRA `(.L_x_215) ;  /* 0x00000000000c5947 */ /* 0x000fea0003800000 */
[----:B--2---:R-:W1:Y:S02]  /*7f00*/  LDG.E.U8 R139, desc[UR36][R8.64+0xb8] ;  /* 0x0000b824088b7981 */ /* 0x004e64000c1e1100 */
[----:B-1----:R-:W-:-:S05]  /*7f10*/  PRMT R13, R139, 0x8880, RZ ;  /* 0x000088808b0d7816 */ /* 0x002fca00000000ff */
[----:B------:R-:W-:-:S07]  /*7f20*/  IMAD R12, R13, R138, RZ ;  /* 0x0000008a0d0c7224 */ /* 0x000fce00078e02ff */
.L_x_215:
[----:B------:R-:W-:Y:S05]  /*7f30*/  BSYNC B1 ;  /* 0x0000000000017941 */ /* 0x000fea0003800000 */
.L_x_214:
[----:B-1----:R-:W-:Y:S01]  /*7f40*/  @!P5 IMAD R13, R52, R137, R12 ;  /* 0x00000089340dd224 */ /* 0x002fe200078e020c */
[----:B------:R-:W-:Y:S04]  /*7f50*/  BSSY B1, `(.L_x_216) ;  /* 0x0000006000017945 */ /* 0x000fe80003800000 */
[----:B------:R1:W-:Y:S01]  /*7f60*/  @!P5 STG.E.U8 desc[UR36][R4.64+0xb8], R13 ;  /* 0x0000b80d0400d986 */ /* 0x0003e2000c101124 */
[----:B------:R-:W-:Y:S05]  /*7f70*/  @P4 BRA `(.L_x_217) ;  /* 0x00000000000c4947 */ /* 0x000fea0003800000 */
[----:B--2---:R-:W1:Y:S02]  /*7f80*/  LDG.E.U8 R139, desc[UR36][R8.64+0xb9] ;  /* 0x0000b924088b7981 */ /* 0x004e64000c1e1100 */
[----:B-1----:R-:W-:-:S05]  /*7f90*/  PRMT R13, R139, 0x8880, RZ ;  /* 0x000088808b0d7816 */ /* 0x002fca00000000ff */
[----:B------:R-:W-:-:S07]  /*7fa0*/  IMAD R12, R13, R138, RZ ;  /* 0x0000008a0d0c7224 */ /* 0x000fce00078e02ff */
.L_x_217:
[----:B------:R-:W-:Y:S05]  /*7fb0*/  BSYNC B1 ;  /* 0x0000000000017941 */ /* 0x000fea0003800000 */
.L_x_216:
        /* <DEDUP_REMOVED lines=13> */
.L_x_219:
[----:B------:R-:W-:Y:S05]  /*8090*/  BSYNC B1 ;  /* 0x0000000000017941 */ /* 0x000fea0003800000 */
.L_x_218:
[----:B-1----:R-:W-:Y:S01]  /*80a0*/  @!P1 IMAD R13, R54, R137, R12 ;  /* 0x00000089360d9224 */ /* 0x002fe200078e020c */
[----:B------:R-:W-:Y:S04]  /*80b0*/  BSSY B1, `(.L_x_220) ;  /* 0x0000006000017945 */ /* 0x000fe80003800000 */
[----:B------:R1:W-:Y:S01]  /*80c0*/  @!P1 STG.E.U8 desc[UR36][R6.64+0xb8], R13 ;  /* 0x0000b80d06009986 */ /* 0x0003e2000c101124 */
[----:B------:R-:W-:Y:S05]  /*80d0*/  @P4 BRA `(.L_x_221) ;  /* 0x00000000000c4947 */ /* 0x000fea0003800000 */
[----:B--2---:R-:W1:Y:S02]  /*80e0*/  LDG.E.U8 R139, desc[UR36][R10.64+0xb9] ;  /* 0x0000b9240a8b7981 */ /* 0x004e64000c1e1100 */
[----:B-1----:R-:W-:-:S05]  /*80f0*/  PRMT R13, R139, 0x8880, RZ ;  /* 0x000088808b0d7816 */ /* 0x002fca00000000ff */
[----:B------:R-:W-:-:S07]  /*8100*/  IMAD R12, R13, R138, RZ ;  /* 0x0000008a0d0c7224 */ /* 0x000fce00078e02ff */
.L_x_221:
[----:B------:R-:W-:Y:S05]  /*8110*/  BSYNC B1 ;  /* 0x0000000000017941 */ /* 0x000fea0003800000 */
.L_x_220:
[----:B------:R-:W-:Y:S01]  /*8120*/  @!P4 IMAD R55, R55, R137, R12 ;  /* 0x000000893737c224 */ /* 0x000fe200078e020c */
[----:B------:R-:W-:Y:S04]  /*8130*/  BSSY B1, `(.L_x_222) ;  /* 0x0000006000017945 */ /* 0x000fe80003800000 */
[----:B------:R0:W-:Y:S01]  /*8140*/  @!P4 STG.E.U8 desc[UR36][R6.64+0xb9], R55 ;  /* 0x0000b9370600c986 */ /* 0x0001e2000c101124 */
[----:B------:R-:W-:Y:S05]  /*8150*/  @P5 BRA `(.L_x_223) ;  /* 0x00000000000c5947 */ /* 0x000fea0003800000 */
[----:B--2---:R-:W1:Y:S02]  /*8160*/  LDG.E.U8 R139, desc[UR36][R8.64+0xc0] ;  /* 0x0000c024088b7981 */ /* 0x004e64000c1e1100 */
[----:B-1----:R-:W-:-:S05]  /*8170*/  PRMT R13, R139, 0x8880, RZ ;  /* 0x000088808b0d7816 */ /* 0x002fca00000000ff */
[----:B------:R-:W-:-:S07]  /*8180*/  IMAD R12, R13, R138, RZ ;  /* 0x0000008a0d0c7224 */ /* 0x000fce00078e02ff */
.L_x_223:
[----:B------:R-:W-:Y:S05]  /*8190*/  BSYNC B1 ;  /* 0x0000000000017941 */ /* 0x000fea0003800000 */
.L_x_222:
[----:B-1----:R-:W-:Y:S01]  /*81a0*/  @!P5 IMAD R13, R24, R137, R12 ;  /* 0x00000089180dd224 */ /* 0x002fe200078e020c */
[----:B------:R-:W-:Y:S04]  /*81b0*/  BSSY B1, `(.L_x_224) ;  /* 0x0000006000017945 */ /* 0x000fe80003800000 */
[----:B------:R1:W-:Y:S01]  /*81c0*/  @!P5 STG.E.U8 desc[UR36][R4.64+0xc0], R13 ;  /* 0x0000c00d0400d986 */ /* 0x0003e2000c101124 */
[----:B------:R-:W-:Y:S05]  /*81d0*/  @P0 BRA `(.L_x_225) ;  /* 0x00000000000c0947 */ /* 0x000fea0003800000 */
[----:B--2---:R-:W1:Y:S02]  /*81e0*/  LDG.E.U8 R139, desc[UR36][R8.64+0xc1] ;  /* 0x0000c124088b7981 */ /* 0x004e64000c1e1100 */
[----:B-1----:R-:W-:-:S05]  /*81f0*/  PRMT R13, R139, 0x8880, RZ ;  /* 0x000088808b0d7816 */ /* 0x002fca00000000ff */
[----:B------:R-:W-:-:S07]  /*8200*/  IMAD R12, R13, R138, RZ ;  /* 0x0000008a0d0c7224 */ /* 0x000fce00078e02ff */
.L_x_225:
[----:B------:R-:W-:Y:S05]  /*8210*/  BSYNC B1 ;  /* 0x0000000000017941 */ /* 0x000fea0003800000 */
.L_x_224:
        /* <DEDUP_REMOVED lines=13> */
.L_x_227:
[----:B------:R-:W-:Y:S05]  /*82f0*/  BSYNC B1 ;  /* 0x0000000000017941 */ /* 0x000fea0003800000 */
.L_x_226:
[----:B-1----:R-:W-:Y:S01]  /*8300*/  @!P3 IMAD R13, R26, R137, R12 ;  /* 0x000000891a0db224 */ /* 0x002fe200078e020c */
[----:B------:R-:W-:Y:S04]  /*8310*/  BSSY B1, `(.L_x_228) ;  /* 0x0000006000017945 */ /* 0x000fe80003800000 */
[----:B------:R1:W-:Y:S01]  /*8320*/  @!P3 STG.E.U8 desc[UR36][R6.64+0xc0], R13 ;  /* 0x0000c00d0600b986 */ /* 0x0003e2000c101124 */
[----:B------:R-:W-:Y:S05]  /*8330*/  @P2 BRA `(.L_x_229) ;  /* 0x00000000000c2947 */ /* 0x000fea0003800000 */
[----:B--2---:R-:W1:Y:S02]  /*8340*/  LDG.E.U8 R139, desc[UR36][R10.64+0xc1] ;  /* 0x0000c1240a8b7981 */ /* 0x004e64000c1e1100 */
[----:B-1----:R-:W-:-:S05]  /*8350*/  PRMT R13, R139, 0x8880, RZ ;  /* 0x000088808b0d7816 */ /* 0x002fca00000000ff */
[----:B------:R-:W-:-:S07]  /*8360*/  IMAD R12, R13, R138, RZ ;  /* 0x0000008a0d0c7224 */ /* 0x000fce00078e02ff */
.L_x_229:
[----:B------:R-:W-:Y:S05]  /*8370*/  BSYNC B1 ;  /* 0x0000000000017941 */ /* 0x000fea0003800000 */
.L_x_228:
[----:B------:R-:W-:Y:S01]  /*8380*/  @!P2 IMAD R27, R27, R137, R12 ;  /* 0x000000891b1ba224 */ /* 0x000fe200078e020c */
[----:B------:R-:W-:Y:S04]  /*8390*/  BSSY B1, `(.L_x_230) ;  /* 0x0000006000017945 */ /* 0x000fe80003800000 */
[----:B------:R0:W-:Y:S01]  /*83a0*/  @!P2 STG.E.U8 desc[UR36][R6.64+0xc1], R27 ;  /* 0x0000c11b0600a986 */ /* 0x0001e2000c101124 */
[----:B------:R-:W-:Y:S05]  /*83b0*/  @P0 BRA `(.L_x_231) ;  /* 0x00000000000c0947 */ /* 0x000fea0003800000 */
[----:B--2---:R-:W1:Y:S02]  /*83c0*/  LDG.E.U8 R139, desc[UR36][R8.64+0xc8] ;  /* 0x0000c824088b7981 */ /* 0x004e64000c1e1100 */
[----:B-1----:R-:W-:-:S05]  /*83d0*/  PRMT R13, R139, 0x8880, RZ ;  /* 0x000088808b0d7816 */ /* 0x002fca00000000ff */
[----:B------:R-:W-:-:S07]  /*83e0*/  IMAD R12, R13, R138, RZ ;  /* 0x0000008a0d0c7224 */ /* 0x000fce00078e02ff */
.L_x_231:
[----:B------:R-:W-:Y:S05]  /*83f0*/  BSYNC B1 ;  /* 0x0000000000017941 */ /* 0x000fea0003800000 */
.L_x_230:
[----:B-1----:R-:W-:Y:S01]  /*8400*/  @!P0 IMAD R13, R28, R137, R12 ;  /* 0x000000891c0d8224 */ /* 0x002fe200078e020c */
[----:B------:R-:W-:Y:S04]  /*8410*/  BSSY B1, `(.L_x_232) ;  /* 0x0000006000017945 */ /* 0x000fe80003800000 */
[----:B------:R1:W-:Y:S01]  /*8420*/  @!P0 STG.E.U8 desc[UR36][R4.64+0xc8], R13 ;  /* 0x0000c80d04008986 */ /* 0x0003e2000c101124 */
[----:B------:R-:W-:Y:S05]  /*8430*/  @P5 BRA `(.L_x_233) ;  /* 0x00000000000c5947 */ /* 0x000fea0003800000 */
[----:B--2---:R-:W1:Y:S02]  /*8440*/  LDG.E.U8 R139, desc[UR36][R8.64+0xc9] ;  /* 0x0000c924088b7981 */ /* 0x004e64000c1e1100 */
[----:B-1----:R-:W-:-:S05]  /*8450*/  PRMT R13, R139, 0x8880, RZ ;  /* 0x000088808b0d7816 */ /* 0x002fca00000000ff */
[----:B------:R-:W-:-:S07]  /*8460*/  IMAD R12, R13, R138, RZ ;  /* 0x0000008a0d0c7224 */ /* 0x000fce00078e02ff */
.L_x_233:
[----:B------:R-:W-:Y:S05]  /*8470*/  BSYNC B1 ;  /* 0x0000000000017941 */ /* 0x000fea0003800000 */
.L_x_232:
        /* <DEDUP_REMOVED lines=13> */
.L_x_235:
[----:B------:R-:W-:Y:S05]  /*8550*/  BSYNC B1 ;  /* 0x0000000000017941 */ /* 0x000fea0003800000 */
.L_x_234:
[----:B-1----:R-:W-:Y:S01]  /*8560*/  @!P4 IMAD R13, R30, R137, R12 ;  /* 0x000000891e0dc224 */ /* 0x002fe200078e020c */
[----:B------:R-:W-:Y:S04]  /*8570*/  BSSY B1, `(.L_x_236) ;  /* 0x0000006000017945 */ /* 0x000fe80003800000 */
[----:B------:R1:W-:Y:S01]  /*8580*/  @!P4 STG.E.U8 desc[UR36][R6.64+0xc8], R13 ;  /* 0x0000c80d0600c986 */ /* 0x0003e2000c101124 */
[----:B------:R-:W-:Y:S05]  /*8590*/  @P1 BRA `(.L_x_237) ;  /* 0x00000000000c1947 */ /* 0x000fea0003800000 */
[----:B--2---:R-:W1:Y:S02]  /*85a0*/  LDG.E.U8 R139, desc[UR36][R10.64+0xc9] ;  /* 0x0000c9240a8b7981 */ /* 0x004e64000c1e1100 */
[----:B-1----:R-:W-:-:S05]  /*85b0*/  PRMT R13, R139, 0x8880, RZ ;  /* 0x000088808b0d7816 */ /* 0x002fca00000000ff */
[----:B------:R-:W-:-:S07]  /*85c0*/  IMAD R12, R13, R138, RZ ;  /* 0x0000008a0d0c7224 */ /* 0x000fce00078e02ff */
.L_x_237:
[----:B------:R-:W-:Y:S05]  /*85d0*/  BSYNC B1 ;  /* 0x0000000000017941 */ /* 0x000fea0003800000 */
.L_x_236:
[----:B------:R-:W-:Y:S01]  /*85e0*/  @!P1 IMAD R31, R31, R137, R12 ;  /* 0x000000891f1f9224 */ /* 0x000fe200078e020c */
[----:B------:R-:W-:Y:S04]  /*85f0*/  BSSY B1, `(.L_x_238) ;  /* 0x0000006000017945 */ /* 0x000fe80003800000 */
[----:B------:R0:W-:Y:S01]  /*8600*/  @!P1 STG.E.U8 desc[UR36][R6.64+0xc9], R31 ;  /* 0x0000c91f06009986 */ /* 0x0001e2000c101124 */
[----:B------:R-:W-:Y:S05]  /*8610*/  @P3 BRA `(.L_x_239) ;  /* 0x00000000000c3947 */ /* 0x000fea0003800000 */
[----:B--2---:R-:W1:Y:S02]  /*8620*/  LDG.E.U8 R139, desc[UR36][R8.64+0xd0] ;  /* 0x0000d024088b7981 */ /* 0x004e64000c1e1100 */
[----:B-1----:R-:W-:-:S05]  /*8630*/  PRMT R13, R139, 0x8880, RZ ;  /* 0x000088808b0d7816 */ /* 0x002fca00000000ff */
[----:B------:R-:W-:-:S07]  /*8640*/  IMAD R12, R13, R138, RZ ;  /* 0x0000008a0d0c7224 */ /* 0x000fce00078e02ff */
.L_x_239:
[----:B------:R-:W-:Y:S05]  /*8650*/  BSYNC B1 ;  /* 0x0000000000017941 */ /* 0x000fea0003800000 */
.L_x_238:
[----:B-1----:R-:W-:Y:S01]  /*8660*/  @!P3 IMAD R13, R32, R137, R12 ;  /* 0x00000089200db224 */ /* 0x002fe200078e020c */
[----:B------:R-:W-:Y:S04]  /*8670*/  BSSY B1, `(.L_x_240) ;  /* 0x0000006000017945 */ /* 0x000fe80003800000 */
[----:B------:R1:W-:Y:S01]  /*8680*/  @!P3 STG.E.U8 desc[UR36][R4.64+0xd0], R13 ;  /* 0x0000d00d0400b986 */ /* 0x0003e2000c101124 */
[----:B------:R-:W-:Y:S05]  /*8690*/  @P5 BRA `(.L_x_241) ;  /* 0x00000000000c5947 */ /* 0x000fea0003800000 */
[----:B--2---:R-:W1:Y:S02]  /*86a0*/  LDG.E.U8 R139, desc[UR36][R8.64+0xd1] ;  /* 0x0000d124088b7981 */ /* 0x004e64000c1e1100 */
[----:B-1----:R-:W-:-:S05]  /*86b0*/  PRMT R13, R139, 0x8880, RZ ;  /* 0x000088808b0d7816 */ /* 0x002fca00000000ff */
[----:B------:R-:W-:-:S07]  /*86c0*/  IMAD R12, R13, R138, RZ ;  /* 0x0000008a0d0c7224 */ /* 0x000fce00078e02ff */
.L_x_241:
[----:B------:R-:W-:Y:S05]  /*86d0*/  BSYNC B1 ;  /* 0x0000000000017941 */ /* 0x000fea0003800000 */
.L_x_240:
        /* <DEDUP_REMOVED lines=9> */
[----:B------:R-:W-:Y:S01]  /*8770*/  ISETP.LT.OR P3, PT, R0, 0x9, !P3 ;  /* 0x000000090000780c */ /* 0x000fe20005f61670 */
[----:B------:R-:W-:-:S12]  /*8780*/  @P2 BRA `(.L_x_243) ;  /* 0x00000000000c2947 */ /* 0x000fd80003800000 */
[----:B--2---:R-:W2:Y:S02]  /*8790*/  LDG.E.U8 R139, desc[UR36][R10.64+0xd0] ;  /* 0x0000d0240a8b7981 */ /* 0x004ea4000c1e1100 */
[----:B--2---:R-:W-:-:S05]  /*87a0*/  PRMT R3, R139, 0x8880, RZ ;  /* 0x000088808b037816 */ /* 0x004fca00000000ff */
[----:B------:R-:W-:-:S07]  /*87b0*/  IMAD R12, R3, R138, RZ ;  /* 0x0000008a030c7224 */ /* 0x000fce00078e02ff */
.L_x_243:
[----:B------:R-:W-:Y:S05]  /*87c0*/  BSYNC B1 ;  /* 0x0000000000017941 */ /* 0x000fea0003800000 */
.L_x_242:
[----:B------:R-:W-:Y:S01]  /*87d0*/  @!P2 IMAD R3, R34, R137, R12 ;  /* 0x000000892203a224 */ /* 0x000fe200078e020c */
[----:B------:R-:W-:Y:S04]  /*87e0*/  BSSY B1, `(.L_x_244) ;  /* 0x0000006000017945 */ /* 0x000fe80003800000 */
[----:B------:R0:W-:Y:S01]  /*87f0*/  @!P2 STG.E.U8 desc[UR36][R6.64+0xd0], R3 ;  /* 0x0000d0030600a986 */ /* 0x0001e2000c101124 */
[----:B------:R-:W-:Y:S05]  /*8800*/  @P0 BRA `(.L_x_245) ;  /* 0x00000000000c0947 */ /* 0x000fea0003800000 */
[----:B--2---:R-:W0:Y:S02]  /*8810*/  LDG.E.U8 R139, desc[UR36][R10.64+0xd1] ;  /* 0x0000d1240a8b7981 */ /* 0x004e24000c1e1100 */
[----:B0-----:R-:W-:-:S05]  /*8820*/  PRMT R3, R139, 0x8880, RZ ;  /* 0x000088808b037816 */ /* 0x001fca00000000ff */
[----:B------:R-:W-:-:S07]  /*8830*/  IMAD R12, R3, R138, RZ ;  /* 0x0000008a030c7224 */ /* 0x000fce00078e02ff */
.L_x_245:
[----:B------:R-:W-:Y:S05]  /*8840*/  BSYNC B1 ;  /* 0x0000000000017941 */ /* 0x000fea0003800000 */
.L_x_244:
[----:B------:R-:W-:Y:S01]  /*8850*/  @!P0 IMAD R35, R35, R137, R12 ;  /* 0x0000008923238224 */ /* 0x000fe200078e020c */
[----:B------:R-:W-:Y:S04]  /*8860*/  BSSY B1, `(.L_x_246) ;  /* 0x0000006000017945 */ /* 0x000fe80003800000 */
[----:B------:R0:W-:Y:S01]  /*8870*/  @!P0 STG.E.U8 desc[UR36][R6.64+0xd1], R35 ;  /* 0x0000d12306008986 */ /* 0x0001e2000c101124 */
[----:B------:R-:W-:Y:S05]  /*8880*/  @P5 BRA `(.L_x_247) ;  /* 0x00000000000c5947 */ /* 0x000fea0003800000 */
[----:B--2---:R-:W0:Y:S02]  /*8890*/  LDG.E.U8 R139, desc[UR36][R8.64+0xd8] ;  /* 0x0000d824088b7981 */ /* 0x004e24000c1e1100 */
[----:B0-----:R-:W-:-:S05]  /*88a0*/  PRMT R3, R139, 0x8880, RZ ;  /* 0x000088808b037816 */ /* 0x001fca00000000ff */
[----:B------:R-:W-:-:S07]  /*88b0*/  IMAD R12, R3, R138, RZ ;  /* 0x0000008a030c7224 */ /* 0x000fce00078e02ff */
.L_x_247:
[----:B------:R-:W-:Y:S05]  /*88c0*/  BSYNC B1 ;  /* 0x0000000000017941 */ /* 0x000fea0003800000 */
.L_x_246:
[----:B0-----:R-:W-:Y:S01]  /*88d0*/  @!P5 IMAD R3, R36, R137, R12 ;  /* 0x000000892403d224 */ /* 0x001fe200078e020c */
[----:B------:R-:W-:Y:S04]  /*88e0*/  BSSY B1, `(.L_x_248) ;  /* 0x0000006000017945 */ /* 0x000fe80003800000 */
[----:B------:R0:W-:Y:S01]  /*88f0*/  @!P5 STG.E.U8 desc[UR36][R4.64+0xd8], R3 ;  /* 0x0000d8030400d986 */ /* 0x0001e2000c101124 */
[----:B------:R-:W-:Y:S05]  /*8900*/  @P4 BRA `(.L_x_249) ;  /* 0x00000000000c4947 */ /* 0x000fea0003800000 */
[----:B--2---:R-:W0:Y:S02]  /*8910*/  LDG.E.U8 R139, desc[UR36][R8.64+0xd9] ;  /* 0x0000d924088b7981 */ /* 0x004e24000c1e1100 */
[----:B0-----:R-:W-:-:S05]  /*8920*/  PRMT R3, R139, 0x8880, RZ ;  /* 0x000088808b037816 */ /* 0x001fca00000000ff */
[----:B------:R-:W-:-:S07]  /*8930*/  IMAD R12, R3, R138, RZ ;  /* 0x0000008a030c7224 */ /* 0x000fce00078e02ff */
.L_x_249:
[----:B------:R-:W-:Y:S05]  /*8940*/  BSYNC B1 ;  /* 0x0000000000017941 */ /* 0x000fea0003800000 */
.L_x_248:
[----:B------:R-:W-:Y:S01]  /*8950*/  @!P4 IMAD R37, R37, R137, R12 ;  /* 0x000000892525c224 */ /* 0x000fe200078e020c */
[----:B------:R-:W-:Y:S04]  /*8960*/  BSSY B1, `(.L_x_250) ;  /* 0x0000006000017945 */ /* 0x000fe80003800000 */
[----:B------:R0:W-:Y:S01]  /*8970*/  @!P4 STG.E.U8 desc[UR36][R4.64+0xd9], R37 ;  /* 0x0000d9250400c986 */ /* 0x0001e2000c101124 */
[----:B------:R-:W-:Y:S05]  /*8980*/  @P3 BRA `(.L_x_251) ;  /* 0x00000000000c3947 */ /* 0x000fea0003800000 */
[----:B--2---:R-:W0:Y:S02]  /*8990*/  LDG.E.U8 R139, desc[UR36][R10.64+0xd8] ;  /* 0x0000d8240a8b7981 */ /* 0x004e24000c1e1100 */
[----:B0-----:R-:W-:-:S05]  /*89a0*/  PRMT R3, R139, 0x8880, RZ ;  /* 0x000088808b037816 */ /* 0x001fca00000000ff */
[----:B------:R-:W-:-:S07]  /*89b0*/  IMAD R12, R3, R138, RZ ;  /* 0x0000008a030c7224 */ /* 0x000fce00078e02ff */
.L_x_251:
[----:B------:R-:W-:Y:S05]  /*89c0*/  BSYNC B1 ;  /* 0x0000000000017941 */ /* 0x000fea0003800000 */
.L_x_250:
[----:B0-----:R-:W-:Y:S01]  /*89d0*/  @!P3 IMAD R3, R38, R137, R12 ;  /* 0x000000892603b224 */ /* 0x001fe200078e020c */
[----:B------:R-:W-:Y:S01]  /*89e0*/  ISETP.LT.OR P1, PT, R0, 0x9, !P1 ;  /* 0x000000090000780c */ /* 0x000fe20004f21670 */
[----:B------:R-:W-:Y:S03]  /*89f0*/  BSSY B1, `(.L_x_252) ;  /* 0x0000006000017945 */ /* 0x000fe60003800000 */
[----:B------:R0:W-:Y:S09]  /*8a00*/  @!P3 STG.E.U8 desc[UR36][R6.64+0xd8], R3 ;  /* 0x0000d8030600b986 */ /* 0x0001f2000c101124 */
[----:B------:R-:W-:Y:S05]  /*8a10*/  @P1 BRA `(.L_x_253) ;  /* 0x00000000000c1947 */ /* 0x000fea0003800000 */
[----:B--2---:R-:W0:Y:S02]  /*8a20*/  LDG.E.U8 R139, desc[UR36][R10.64+0xd9] ;  /* 0x0000d9240a8b7981 */ /* 0x004e24000c1e1100 */
[----:B0-----:R-:W-:-:S05]  /*8a30*/  PRMT R3, R139, 0x8880, RZ ;  /* 0x000088808b037816 */ /* 0x001fca00000000ff */
[----:B------:R-:W-:-:S07]  /*8a40*/  IMAD R12, R3, R138, RZ ;  /* 0x0000008a030c7224 */ /* 0x000fce00078e02ff */
.L_x_253:
[----:B------:R-:W-:Y:S05]  /*8a50*/  BSYNC B1 ;  /* 0x0000000000017941 */ /* 0x000fea0003800000 */
.L_x_252:
[----:B------:R-:W-:Y:S01]  /*8a60*/  IMAD R39, R39, R137, R12 ;  /* 0x0000008927277224 */ /* 0x000fe200078e020c */
[----:B------:R-:W-:Y:S06]  /*8a70*/  @P1 BRA `(.L_x_254) ;  /* 0x0000001800281947 */ /* 0x000fec0003800000 */
[----:B------:R0:W-:Y:S01]  /*8a80*/  STG.E.U8 desc[UR36][R6.64+0xd9], R39 ;  /* 0x0000d92706007986 */ /* 0x0001e2000c101124 */
[----:B------:R-:W-:Y:S05]  /*8a90*/  BRA `(.L_x_254) ;  /* 0x0000001800207947 */ /* 0x000fea0003800000 */
.L_x_29:
[C---:B------:R-:W-:Y:S02]  /*8aa0*/  ISETP.GE.AND P0, PT, R3.reuse, 0x1, PT ;  /* 0x000000010300780c */ /* 0x040fe40003f06270 */
[----:B------:R-:W-:Y:S02]  /*8ab0*/  ISETP.GE.AND P1, PT, R3, 0x2, PT ;  /* 0x000000020300780c */ /* 0x000fe40003f26270 */
[C---:B------:R-:W-:Y:S02]  /*8ac0*/  ISETP.LT.OR P4, PT, R0.reuse, 0x1, !P0 ;  /* 0x000000010000780c */ /* 0x040fe40004781670 */
[C---:B------:R-:W-:Y:S02]  /*8ad0*/  ISETP.LT.OR P5, PT, R0.reuse, 0x1, !P1 ;  /* 0x000000010000780c */ /* 0x040fe40004fa1670 */
[C---:B------:R-:W-:Y:S02]  /*8ae0*/  ISETP.LT.OR P0, PT, R0.reuse, 0x9, !P0 ;  /* 0x000000090000780c */ /* 0x040fe40004701670 */
[----:B------:R-:W-:-:S02]  /*8af0*/  ISETP.LT.OR P1, PT, R0, 0x9, !P1 ;  /* 0x000000090000780c */ /* 0x000fc40004f21670 */
[C---:B------:R-:W-:Y:S02]  /*8b00*/  ISETP.GE.AND P3, PT, R3.reuse, 0x9, PT ;  /* 0x000000090300780c */ /* 0x040fe40003f66270 */
[----:B------:R-:W-:-:S03]  /*8b10*/  ISETP.GE.AND P2, PT, R3, 0xa, PT ;  /* 0x0000000a0300780c */ /* 0x000fc60003f46270 */
[-C--:B------:R-:W-:Y:S02]  /*8b20*/  @!P4 IMAD R9, R120, R137.reuse, RZ ;  /* 0x000000897809c224 */ /* 0x080fe400078e02ff */
[-C--:B------:R-:W-:Y:S02]  /*8b30*/  @!P5 IMAD R121, R121, R137.reuse, RZ ;  /* 0x000000897979d224 */ /* 0x080fe400078e02ff */
[-C--:B------:R-:W-:Y:S01]  /*8b40*/  @!P0 IMAD R11, R122, R137.reuse, RZ ;  /* 0x000000897a0b8224 */ /* 0x080fe200078e02ff */
[----:B------:R0:W-:Y:S01]  /*8b50*/  @!P4 STG.E.U8 desc[UR36][R4.64], R9 ;  /* 0x000000090400c986 */ /* 0x0001e2000c101124 */
[C---:B------:R-:W-:Y:S01]  /*8b60*/  ISETP.LT.OR P4, PT, R0.reuse, 0x1, !P3 ;  /* 0x000000010000780c */ /* 0x040fe20005f81670 */
[----:B------:R-:W-:Y:S02]  /*8b70*/  @!P1 IMAD R123, R123, R137, RZ ;  /* 0x000000897b7b9224 */ /* 0x000fe400078e02ff */
[----:B------:R-:W-:Y:S01]  /*8b80*/  @!P5 STG.E.U8 desc[UR36][R4.64+0x1], R121 ;  /* 0x000001790400d986 */ /* 0x000fe2000c101124 */
[----:B------:R-:W-:-:S02]  /*8b90*/  ISETP.LT.OR P5, PT, R0, 0x1, !P2 ;  /* 0x000000010000780c */ /* 0x000fc400057a1670 */
[C---:B------:R-:W-:Y:S01]  /*8ba0*/  ISETP.LT.OR P2, PT, R0.reuse, 0x9, !P2 ;  /* 0x000000090000780c */ /* 0x040fe20005741670 */
[----:B------:R1:W-:Y:S01]  /*8bb0*/  @!P0 STG.E.U8 desc[UR36][R6.64], R11 ;  /* 0x0000000b06008986 */ /* 0x0003e2000c101124 */
[----:B------:R-:W-:Y:S02]  /*8bc0*/  ISETP.LT.OR P0, PT, R0, 0x9, !P3 ;  /* 0x000000090000780c */ /* 0x000fe40005f01670 */
[C---:B------:R-:W-:Y:S01]  /*8bd0*/  ISETP.GE.AND P3, PT, R3.reuse, 0x11, PT ;  /* 0x000000110300780c */ /* 0x040fe20003f66270 */
[----:B------:R-:W-:Y:S01]  /*8be0*/  @!P1 STG.E.U8 desc[UR36][R6.64+0x1], R123 ;  /* 0x0000017b06009986 */ /* 0x000fe2000c101124 */
[----:B------:R-:W-:Y:S01]  /*8bf0*/  ISETP.GE.AND P1, PT, R3, 0x12, PT ;  /* 0x000000120300780c */ /* 0x000fe20003f26270 */
[----:B------:R-:W-:-:S04]  /*8c00*/  @!P4 IMAD R13, R124, R137, RZ ;  /* 0x000000897c0dc224 */ /* 0x000fc800078e02ff */
[-C--:B------:R-:W-:Y:S01]  /*8c10*/  @!P5 IMAD R125, R125, R137.reuse, RZ ;  /* 0x000000897d7dd224 */ /* 0x080fe200078e02ff */
[----:B------:R-:W-:Y:S01]  /*8c20*/  @!P4 STG.E.U8 desc[UR36][R4.64+0x8], R13 ;  /* 0x0000080d0400c986 */ /* 0x000fe2000c101124 */
[C---:B------:R-:W-:Y:S01]  /*8c30*/  ISETP.LT.OR P4, PT, R0.reuse, 0x1, !P3 ;  /* 0x000000010000780c */ /* 0x040fe20005f81670 */
[-C--:B------:R-:W-:Y:S02]  /*8c40*/  @!P2 IMAD R127, R127, R137.reuse, RZ ;  /* 0x000000897f7fa224 */ /* 0x080fe400078e02ff */
[----:B------:R-:W-:Y:S01]  /*8c50*/  @!P5 STG.E.U8 desc[UR36][R4.64+0x9], R125 ;  /* 0x0000097d0400d986 */ /* 0x000fe2000c101124 */
[----:B------:R-:W-:Y:S01]  /*8c60*/  ISETP.LT.OR P5, PT, R0, 0x1, !P1 ;  /* 0x000000010000780c */ /* 0x000fe20004fa1670 */
[----:B0-----:R-:W-:Y:S01]  /*8c70*/  @!P0 IMAD R9, R126, R137, RZ ;  /* 0x000000897e098224 */ /* 0x001fe200078e02ff */
[----:B------:R-:W-:Y:S01]  /*8c80*/  ISETP.LT.OR P1, PT, R0, 0x9, !P1 ;  /* 0x000000090000780c */ /* 0x000fe20004f21670 */
[----:B------:R-:W-:Y:S01]  /*8c90*/  @!P2 STG.E.U8 desc[UR36][R6.64+0x9], R127 ;  /* 0x0000097f0600a986 */ /* 0x000fe2000c101124 */
[----:B------:R-:W-:-:S03]  /*8ca0*/  ISETP.GE.AND P2, PT, R3, 0x1a, PT ;  /* 0x0000001a0300780c */ /* 0x000fc60003f46270 */
[----:B------:R0:W-:Y:S01]  /*8cb0*/  @!P0 STG.E.U8 desc[UR36][R6.64+0x8], R9 ;  /* 0x0000080906008986 */ /* 0x0001e2000c101124 */
[----:B------:R-:W-:Y:S01]  /*8cc0*/  ISETP.LT.OR P0, PT, R0, 0x9, !P3 ;  /* 0x000000090000780c */ /* 0x000fe20005f01670 */
[----:B-1----:R-:W-:Y:S01]  /*8cd0*/  @!P4 IMAD R11, R128, R137, RZ ;  /* 0x00000089800bc224 */ /* 0x002fe200078e02ff */
[----:B------:R-:W-:-:S03]  /*8ce0*/  ISETP.GE.AND P3, PT, R3, 0x19, PT ;  /* 0x000000190300780c */ /* 0x000fc60003f66270 */
[-C--:B------:R-:W-:Y:S01]  /*8cf0*/  @!P5 IMAD R129, R129, R137.reuse, RZ ;  /* 0x000000898181d224 */ /* 0x080fe200078e02ff */
[----:B------:R-:W-:Y:S01]  /*8d00*/  @!P4 STG.E.U8 desc[UR36][R4.64+0x10], R11 ;  /* 0x0000100b0400c986 */ /* 0x000fe2000c101124 */
[C---:B------:R-:W-:Y:S01]  /*8d10*/  ISETP.LT.OR P4, PT, R0.reuse, 0x1, !P3 ;  /* 0x000000010000780c */ /* 0x040fe20005f81670 */
[-C--:B------:R-:W-:Y:S02]  /*8d20*/  @!P1 IMAD R131, R131, R137.reuse, RZ ;  /* 0x0000008983839224 */ /* 0x080fe400078e02ff */
[----:B------:R-:W-:Y:S01]  /*8d30*/  @!P5 STG.E.U8 desc[UR36][R4.64+0x11], R129 ;  /* 0x000011810400d986 */ /* 0x000fe2000c101124 */
[----:B------:R-:W-:Y:S02]  /*8d40*/  ISETP.LT.OR P5, PT, R0, 0x1, !P2 ;  /* 0x000000010000780c */ /* 0x000fe400057a1670 */
[----:B0-----:R-:W-:Y:S01]  /*8d50*/  @!P0 IMAD R9, R130, R137, RZ ;  /* 0x0000008982098224 */ /* 0x001fe200078e02ff */
[----:B------:R-:W-:Y:S01]  /*8d60*/  @!P1 STG.E.U8 desc[UR36][R6.64+0x11], R131 ;  /* 0x0000118306009986 */ /* 0x000fe2000c101124 */
[----:B------:R-:W-:-:S02]  /*8d70*/  ISETP.LT.OR P2, PT, R0, 0x9, !P2 ;  /* 0x000000090000780c */ /* 0x000fc40005741670 */
[C---:B------:R-:W-:Y:S01]  /*8d80*/  ISETP.GE.AND P1, PT, R3.reuse, 0x22, PT ;  /* 0x000000220300780c */ /* 0x040fe20003f26270 */
[----:B------:R0:W-:Y:S01]  /*8d90*/  @!P0 STG.E.U8 desc[UR36][R6.64+0x10], R9 ;  /* 0x0000100906008986 */ /* 0x0001e2000c101124 */
[----:B------:R-:W-:Y:S01]  /*8da0*/  ISETP.LT.OR P0, PT, R0, 0x9, !P3 ;  /* 0x000000090000780c */ /* 0x000fe20005f01670 */
[----:B------:R-:W-:Y:S01]  /*8db0*/  @!P4 IMAD R13, R132, R137, RZ ;  /* 0x00000089840dc224 */ /* 0x000fe200078e02ff */
[----:B------:R-:W-:-:S03]  /*8dc0*/  ISETP.GE.AND P3, PT, R3, 0x21, PT ;  /* 0x000000210300780c */ /* 0x000fc60003f66270 */
[-C--:B------:R-:W-:Y:S01]  /*8dd0*/  @!P5 IMAD R133, R133, R137.reuse, RZ ;  /* 0x000000898585d224 */ /* 0x080fe200078e02ff */
[----:B------:R-:W-:Y:S01]  /*8de0*/  @!P4 STG.E.U8 desc[UR36][R4.64+0x18], R13 ;  /* 0x0000180d0400c986 */ /* 0x000fe2000c101124 */
[C---:B------:R-:W-:Y:S02]  /*8df0*/  ISETP.LT.OR P4, PT, R0.reuse, 0x1, !P3 ;  /* 0x000000010000780c */ /* 0x040fe40005f81670 */
[-C--:B------:R-:W-:Y:S01]  /*8e00*/  @!P2 IMAD R135, R135, R137.reuse, RZ ;  /* 0x000000898787a224 */ /* 0x080fe200078e02ff */
        /* <DEDUP_REMOVED lines=18> */
[----:B------:R-:W-:-:S02]  /*8f30*/  ISETP.GE.AND P1, PT, R3, 0x32, PT ;  /* 0x000000320300780c */ /* 0x000fc40003f26270 */
[C---:B------:R-:W-:Y:S01]  /*8f40*/  ISETP.LT.OR P2, PT, R0.reuse, 0x9, !P2 ;  /* 0x000000090000780c */ /* 0x040fe20005741670 */
[----:B------:R0:W-:Y:S01]  /*8f50*/  @!P0 STG.E.U8 desc[UR36][R6.64+0x20], R9 ;  /* 0x0000200906008986 */ /* 0x0001e2000c101124 */
[----:B------:R-:W-:Y:S01]  /*8f60*/  ISETP.LT.OR P0, PT, R0, 0x9, !P3 ;  /* 0x000000090000780c */ /* 0x000fe20005f01670 */
[----:B------:R-:W-:Y:S01]  /*8f70*/  @!P4 IMAD R13, R108, R137, RZ ;  /* 0x000000896c0dc224 */ /* 0x000fe200078e02ff */
[----:B------:R-:W-:-:S03]  /*8f80*/  ISETP.GE.AND P3, PT, R3, 0x31, PT ;  /* 0x000000310300780c */ /* 0x000fc60003f66270 */
[----:B------:R-:W-:Y:S01]  /*8f90*/  @!P5 IMAD R109, R109, R137, RZ ;  /* 0x000000896d6dd224 */ /* 0x000fe200078e02ff */
[----:B------:R-:W-:Y:S01]  /*8fa0*/  @!P4 STG.E.U8 desc[UR36][R4.64+0x28], R13 ;  /* 0x0000280d0400c986 */ /* 0x000fe2000c101124 */
[----:B------:R-:W-:-:S03]  /*8fb0*/  ISETP.LT.OR P4, PT, R0, 0x1, !P3 ;  /* 0x000000010000780c */ /* 0x000fc60005f81670 */
[----:B------:R-:W-:Y:S01]  /*8fc0*/  @!P5 STG.E.U8 desc[UR36][R4.64+0x29], R109 ;  /* 0x0000296d0400d986 */ /* 0x000fe2000c101124 */
[C---:B------:R-:W-:Y:S01]  /*8fd0*/  ISETP.LT.OR P5, PT, R0.reuse, 0x1, !P1 ;  /* 0x000000010000780c */ /* 0x040fe20004fa1670 */
[-C--:B------:R-:W-:Y:S01]  /*8fe0*/  @!P2 IMAD R111, R111, R137.reuse, RZ ;  /* 0x000000896f6fa224 */ /* 0x080fe200078e02ff */
[----:B------:R-:W-:Y:S01]  /*8ff0*/  ISETP.LT.OR P1, PT, R0, 0x9, !P1 ;  /* 0x000000090000780c */ /* 0x000fe20004f21670 */
[----:B0-----:R-:W-:-:S03]  /*9000*/  @!P0 IMAD R9, R110, R137, RZ ;  /* 0x000000896e098224 */ /* 0x001fc600078e02ff */
[----:B------:R-:W-:Y:S01]  /*9010*/  @!P2 STG.E.U8 desc[UR36][R6.64+0x29], R111 ;  /* 0x0000296f0600a986 */ /* 0x000fe2000c101124 */
[----:B------:R-:W-:Y:S02]  /*9020*/  ISETP.GE.AND P2, PT, R3, 0x3a, PT ;  /* 0x0000003a0300780c */ /* 0x000fe40003f46270 */
[-C--:B------:R-:W-:Y:S01]  /*9030*/  @!P4 IMAD R11, R112, R137.reuse, RZ ;  /* 0x00000089700bc224 */ /* 0x080fe200078e02ff */
[----:B------:R0:W-:Y:S01]  /*9040*/  @!P0 STG.E.U8 desc[UR36][R6.64+0x28], R9 ;  /* 0x0000280906008986 */ /* 0x0001e2000c101124 */
[----:B------:R-:W-:Y:S02]  /*9050*/  ISETP.LT.OR P0, PT, R0, 0x9, !P3 ;  /* 0x000000090000780c */ /* 0x000fe40005f01670 */
[-C--:B------:R-:W-:Y:S01]  /*9060*/  @!P5 IMAD R113, R113, R137.reuse, RZ ;  /* 0x000000897171d224 */ /* 0x080fe200078e02ff */
[----:B------:R-:W-:Y:S01]  /*9070*/  ISETP.GE.AND P3, PT, R3, 0x39, PT ;  /* 0x000000390300780c */ /* 0x000fe20003f66270 */
[----:B------:R-:W-:Y:S01]  /*9080*/  @!P4 STG.E.U8 desc[UR36][R4.64+0x30], R11 ;  /* 0x0000300b0400c986 */ /* 0x000fe2000c101124 */
[----:B------:R-:W-:-:S02]  /*9090*/  @!P1 IMAD R115, R115, R137, RZ ;  /* 0x0000008973739224 */ /* 0x000fc400078e02ff */
[C---:B------:R-:W-:Y:S01]  /*90a0*/  ISETP.LT.OR P4, PT, R0.reuse, 0x1, !P3 ;  /* 0x000000010000780c */ /* 0x040fe20005f81670 */
[----:B------:R-:W-:Y:S01]  /*90b0*/  @!P5 STG.E.U8 desc[UR36][R4.64+0x31], R113 ;  /* 0x000031710400d986 */ /* 0x000fe2000c101124 */
[C---:B------:R-:W-:Y:S02]  /*90c0*/  ISETP.LT.OR P5, PT, R0.reuse, 0x1, !P2 ;  /* 0x000000010000780c */ /* 0x040fe400057a1670 */
[----:B------:R-:W-:Y:S01]  /*90d0*/  ISETP.LT.OR P2, PT, R0, 0x9, !P2 ;  /* 0x000000090000780c */ /* 0x000fe20005741670 */
[----:B------:R-:W-:Y:S01]  /*90e0*/  @!P1 STG.E.U8 desc[UR36][R6.64+0x31], R115 ;  /* 0x0000317306009986 */ /* 0x000fe2000c101124 */
[----:B0-----:R-:W-:Y:S01]  /*90f0*/  @!P0 IMAD R9, R114, R137, RZ ;  /* 0x0000008972098224 */ /* 0x001fe200078e02ff */
[----:B------:R-:W-:-:S04]  /*9100*/  ISETP.GE.AND P1, PT, R3, 0x42, PT ;  /* 0x000000420300780c */ /* 0x000fc80003f26270 */
[----:B------:R0:W-:Y:S01]  /*9110*/  @!P0 STG.E.U8 desc[UR36][R6.64+0x30], R9 ;  /* 0x0000300906008986 */ /* 0x0001e2000c101124 */
[----:B------:R-:W-:Y:S01]  /*9120*/  ISETP.LT.OR P0, PT, R0, 0x9, !P3 ;  /* 0x000000090000780c */ /* 0x000fe20005f01670 */
[-C--:B------:R-:W-:Y:S01]  /*9130*/  @!P4 IMAD R13, R116, R137.reuse, RZ ;  /* 0x00000089740dc224 */ /* 0x080fe200078e02ff */
[----:B------:R-:W-:Y:S01]  /*9140*/  ISETP.GE.AND P3, PT, R3, 0x41, PT ;  /* 0x000000410300780c */ /* 0x000fe20003f66270 */
[-C--:B------:R-:W-:Y:S02]  /*9150*/  @!P5 IMAD R117, R117, R137.reuse, RZ ;  /* 0x000000897575d224 */ /* 0x080fe400078e02ff */
[----:B------:R-:W-:Y:S01]  /*9160*/  @!P2 IMAD R119, R119, R137, RZ ;  /* 0x000000897777a224 */ /* 0x000fe200078e02ff */
[----:B------:R-:W-:Y:S01]  /*9170*/  @!P4 STG.E.U8 desc[UR36][R4.64+0x38], R13 ;  /* 0x0000380d0400c986 */ /* 0x000fe2000c101124 */
[----:B------:R-:W-:-:S03]  /*9180*/  ISETP.LT.OR P4, PT, R0, 0x1, !P3 ;  /* 0x000000010000780c */ /* 0x000fc60005f81670 */
[----:B------:R-:W-:Y:S01]  /*9190*/  @!P5 STG.E.U8 desc[UR36][R4.64+0x39], R117 ;  /* 0x000039750400d986 */ /* 0x000fe2000c101124 */
[----:B------:R-:W-:Y:S02]  /*91a0*/  ISETP.LT.OR P5, PT, R0, 0x1, !P1 ;  /* 0x000000010000780c */ /* 0x000fe40004fa1670 */
[-C--:B0-----:R-:W-:Y:S01]  /*91b0*/  @!P0 IMAD R9, R118, R137.reuse, RZ ;  /* 0x0000008976098224 */ /* 0x081fe200078e02ff */
[----:B------:R-:W-:Y:S01]  /*91c0*/  @!P2 STG.E.U8 desc[UR36][R6.64+0x39], R119 ;  /* 0x000039770600a986 */ /* 0x000fe2000c101124 */
[C---:B------:R-:W-:Y:S02]  /*91d0*/  ISETP.LT.OR P1, PT, R0.reuse, 0x9, !P1 ;  /* 0x000000090000780c */ /* 0x040fe40004f21670 */
        /* <DEDUP_REMOVED lines=75> */
[-C--:B------:R-:W-:Y:S01]  /*9690*/  @!P5 IMAD R77, R77, R137.reuse, RZ ;  /* 0x000000894d4dd224 */ /* 0x080fe200078e02ff */
[----:B------:R-:W-:Y:S01]  /*96a0*/  @!P4 STG.E.U8 desc[UR36][R4.64+0x68], R13 ;  /* 0x0000680d0400c986 */ /* 0x000fe2000c101124 */
[C---:B------:R-:W-:Y:S02]  /*96b0*/  ISETP.LT.OR P4, PT, R0.reuse, 0x1, !P1 ;  /* 0x000000010000780c */ /* 0x040fe40004f81670 */
[C---:B------:R-:W-:Y:S01]  /*96c0*/  ISETP.LT.OR P1, PT, R0.reuse, 0x9, !P1 ;  /* 0x000000090000780c */ /* 0x040fe20004f21670 */
[----:B------:R-:W-:Y:S01]  /*96d0*/  @!P5 STG.E.U8 desc[UR36][R4.64+0x69], R77 ;  /* 0x0000694d0400d986 */ /* 0x000fe2000c101124 */
[C---:B------:R-:W-:Y:S01]  /*96e0*/  ISETP.LT.OR P5, PT, R0.reuse, 0x1, !P2 ;  /* 0x000000010000780c */ /* 0x040fe200057a1670 */
[-C--:B------:R-:W-:Y:S01]  /*96f0*/  @!P3 IMAD R79, R79, R137.reuse, RZ ;  /* 0x000000894f4fb224 */ /* 0x080fe200078e02ff */
[----:B------:R-:W-:Y:S01]  /*9700*/  ISETP.LT.OR P2, PT, R0, 0x9, !P2 ;  /* 0x000000090000780c */ /* 0x000fe20005741670 */
[----:B0-----:R-:W-:-:S03]  /*9710*/  @!P0 IMAD R9, R78, R137, RZ ;  /* 0x000000894e098224 */ /* 0x001fc600078e02ff */
[----:B------:R-:W-:Y:S01]  /*9720*/  @!P3 STG.E.U8 desc[UR36][R6.64+0x69], R79 ;  /* 0x0000694f0600b986 */ /* 0x000fe2000c101124 */
[C---:B------:R-:W-:Y:S02]  /*9730*/  ISETP.GE.AND P3, PT, R3.reuse, 0x79, PT ;  /* 0x000000790300780c */ /* 0x040fe40003f66270 */
[-C--:B------:R-:W-:Y:S01]  /*9740*/  @!P4 IMAD R11, R80, R137.reuse, RZ ;  /* 0x00000089500bc224 */ /* 0x080fe200078e02ff */
[----:B------:R0:W-:Y:S01]  /*9750*/  @!P0 STG.E.U8 desc[UR36][R6.64+0x68], R9 ;  /* 0x0000680906008986 */ /* 0x0001e2000c101124 */
[----:B------:R-:W-:Y:S02]  /*9760*/  ISETP.GE.AND P0, PT, R3, 0x7a, PT ;  /* 0x0000007a0300780c */ /* 0x000fe40003f06270 */
[-C--:B------:R-:W-:Y:S01]  /*9770*/  @!P5 IMAD R81, R81, R137.reuse, RZ ;  /* 0x000000895151d224 */ /* 0x080fe200078e02ff */
[----:B------:R-:W-:Y:S01]  /*9780*/  @!P4 STG.E.U8 desc[UR36][R4.64+0x70], R11 ;  /* 0x0000700b0400c986 */ /* 0x000fe2000c101124 */
[C---:B------:R-:W-:Y:S01]  /*9790*/  ISETP.LT.OR P4, PT, R0.reuse, 0x1, !P3 ;  /* 0x000000010000780c */ /* 0x040fe20005f81670 */
[-C--:B------:R-:W-:Y:S01]  /*97a0*/  @!P2 IMAD R83, R83, R137.reuse, RZ ;  /* 0x000000895353a224 */ /* 0x080fe200078e02ff */
[C---:B------:R-:W-:Y:S01]  /*97b0*/  ISETP.LT.OR P3, PT, R0.reuse, 0x9, !P3 ;  /* 0x000000090000780c */ /* 0x040fe20005f61670 */
[----:B------:R-:W-:Y:S01]  /*97c0*/  @!P5 STG.E.U8 desc[UR36][R4.64+0x71], R81 ;  /* 0x000071510400d986 */ /* 0x000fe2000c101124 */
[----:B------:R-:W-:Y:S01]  /*97d0*/  ISETP.LT.OR P5, PT, R0, 0x1, !P0 ;  /* 0x000000010000780c */ /* 0x000fe200047a1670 */
[----:B0-----:R-:W-:-:S02]  /*97e0*/  @!P1 IMAD R9, R82, R137, RZ ;  /* 0x0000008952099224 */ /* 0x001fc400078e02ff */
[----:B------:R-:W-:Y:S01]  /*97f0*/  @!P2 STG.E.U8 desc[UR36][R6.64+0x71], R83 ;  /* 0x000071530600a986 */ /* 0x000fe2000c101124 */
[----:B------:R-:W-:Y:S02]  /*9800*/  ISETP.LT.OR P2, PT, R0, 0x9, !P0 ;  /* 0x000000090000780c */ /* 0x000fe40004741670 */
[C---:B------:R-:W-:Y:S01]  /*9810*/  ISETP.GE.AND P0, PT, R3.reuse, 0x82, PT ;  /* 0x000000820300780c */ /* 0x040fe20003f06270 */
[----:B------:R0:W-:Y:S02]  /*9820*/  @!P1 STG.E.U8 desc[UR36][R6.64+0x70], R9 ;  /* 0x0000700906009986 */ /* 0x0001e4000c101124 */
[----:B------:R-:W-:Y:S01]  /*9830*/  @!P4 IMAD R13, R84, R137, RZ ;  /* 0x00000089540dc224 */ /* 0x000fe200078e02ff */
[----:B------:R-:W-:-:S03]  /*9840*/  ISETP.GE.AND P1, PT, R3, 0x81, PT ;  /* 0x000000810300780c */ /* 0x000fc60003f26270 */
[-C--:B------:R-:W-:Y:S01]  /*9850*/  @!P5 IMAD R85, R85, R137.reuse, RZ ;  /* 0x000000895555d224 */ /* 0x080fe200078e02ff */
[----:B------:R-:W-:Y:S01]  /*9860*/  @!P4 STG.E.U8 desc[UR36][R4.64+0x78], R13 ;  /* 0x0000780d0400c986 */ /* 0x000fe2000c101124 */
[C---:B------:R-:W-:Y:S02]  /*9870*/  ISETP.LT.OR P4, PT, R0.reuse, 0x1, !P0 ;  /* 0x000000010000780c */ /* 0x040fe40004781670 */
[C---:B------:R-:W-:Y:S01]  /*9880*/  ISETP.LT.OR P0, PT, R0.reuse, 0x9, !P0 ;  /* 0x000000090000780c */ /* 0x040fe20004701670 */
[----:B------:R-:W-:Y:S01]  /*9890*/  @!P5 STG.E.U8 desc[UR36][R4.64+0x79], R85 ;  /* 0x000079550400d986 */ /* 0x000fe2000c101124 */
[----:B------:R-:W-:Y:S01]  /*98a0*/  ISETP.LT.OR P5, PT, R0, 0x1, !P1 ;  /* 0x000000010000780c */ /* 0x000fe20004fa1670 */
[-C--:B0-----:R-:W-:Y:S01]  /*98b0*/  @!P3 IMAD R9, R86, R137.reuse, RZ ;  /* 0x000000895609b224 */ /* 0x081fe200078e02ff */
[----:B------:R-:W-:Y:S01]  /*98c0*/  ISETP.LT.OR P1, PT, R0, 0x9, !P1 ;  /* 0x000000090000780c */ /* 0x000fe20004f21670 */
[----:B------:R-:W-:-:S03]  /*98d0*/  @!P2 IMAD R87, R87, R137, RZ ;  /* 0x000000895757a224 */ /* 0x000fc600078e02ff */
[----:B------:R0:W-:Y:S01]  /*98e0*/  @!P3 STG.E.U8 desc[UR36][R6.64+0x78], R9 ;  /* 0x000078090600b986 */ /* 0x0001e2000c101124 */
[----:B------:R-:W-:Y:S02]  /*98f0*/  ISETP.GE.AND P3, PT, R3, 0x89, PT ;  /* 0x000000890300780c */ /* 0x000fe40003f66270 */
[-C--:B------:R-:W-:Y:S01]  /*9900*/  @!P4 IMAD R57, R57, R137.reuse, RZ ;  /* 0x000000893939c224 */ /* 0x080fe200078e02ff */
[----:B------:R-:W-:Y:S01]  /*9910*/  @!P2 STG.E.U8 desc[UR36][R6.64+0x79], R87 ;  /* 0x000079570600a986 */ /* 0x000fe2000c101124 */
[----:B------:R-:W-:Y:S01]  /*9920*/  ISETP.GE.AND P2, PT, R3, 0x8a, PT ;  /* 0x0000008a0300780c */ /* 0x000fe20003f46270 */
[-C--:B------:R-:W-:Y:S02]  /*9930*/  @!P0 IMAD R59, R59, R137.reuse, RZ ;  /* 0x000000893b3b8224 */ /* 0x080fe400078e02ff */
[-C--:B------:R-:W-:Y:S01]  /*9940*/  @!P5 IMAD R11, R56, R137.reuse, RZ ;  /* 0x00000089380bd224 */ /* 0x080fe200078e02ff */
[----:B------:R-:W-:Y:S01]  /*9950*/  @!P4 STG.E.U8 desc[UR36][R4.64+0x81], R57 ;  /* 0x000081390400c986 */ /* 0x000fe2000c101124 */
[----:B------:R-:W-:Y:S01]  /*9960*/  ISETP.LT.OR P4, PT, R0, 0x1, !P3 ;  /* 0x000000010000780c */ /* 0x000fe20005f81670 */
[----:B0-----:R-:W-:-:S02]  /*9970*/  @!P1 IMAD R9, R58, R137, RZ ;  /* 0x000000893a099224 */ /* 0x001fc400078e02ff */
[----:B------:R-:W-:Y:S01]  /*9980*/  @!P5 STG.E.U8 desc[UR36][R4.64+0x80], R11 ;  /* 0x0000800b0400d986 */ /* 0x000fe2000c101124 */
[C---:B------:R-:W-:Y:S02]  /*9990*/  ISETP.LT.OR P5, PT, R0.reuse, 0x1, !P2 ;  /* 0x000000010000780c */ /* 0x040fe400057a1670 */
[C---:B------:R-:W-:Y:S01]  /*99a0*/  ISETP.LT.OR P3, PT, R0.reuse, 0x9, !P3 ;  /* 0x000000090000780c */ /* 0x040fe20005f61670 */
[----:B------:R0:W-:Y:S01]  /*99b0*/  @!P1 STG.E.U8 desc[UR36][R6.64+0x80], R9 ;  /* 0x0000800906009986 */ /* 0x0001e2000c101124 */
[C---:B------:R-:W-:Y:S02]  /*99c0*/  ISETP.GE.AND P1, PT, R3.reuse, 0x91, PT ;  /* 0x000000910300780c */ /* 0x040fe40003f26270 */
[----:B------:R-:W-:Y:S01]  /*99d0*/  ISETP.LT.OR P2, PT, R0, 0x9, !P2 ;  /* 0x000000090000780c */ /* 0x000fe20005741670 */
[----:B------:R-:W-:Y:S01]  /*99e0*/  @!P0 STG.E.U8 desc[UR36][R6.64+0x81], R59 ;  /* 0x0000813b06008986 */ /* 0x000fe2000c101124 */
[----:B------:R-:W-:Y:S01]  /*99f0*/  ISETP.GE.AND P0, PT, R3, 0x92, PT ;  /* 0x000000920300780c */ /* 0x000fe20003f06270 */
[----:B------:R-:W-:-:S04]  /*9a00*/  @!P4 IMAD R13, R60, R137, RZ ;  /* 0x000000893c0dc224 */ /* 0x000fc800078e02ff */
[-C--:B------:R-:W-:Y:S01]  /*9a10*/  @!P5 IMAD R61, R61, R137.reuse, RZ ;  /* 0x000000893d3dd224 */ /* 0x080fe200078e02ff */
[----:B------:R-:W-:Y:S01]  /*9a20*/  @!P4 STG.E.U8 desc[UR36][R4.64+0x88], R13 ;  /* 0x0000880d0400c986 */ /* 0x000fe2000c101124 */
[----:B------:R-:W-:Y:S01]  /*9a30*/  ISETP.LT.OR P4, PT, R0, 0x1, !P1 ;  /* 0x000000010000780c */ /* 0x000fe20004f81670 */
[-C--:B0-----:R-:W-:Y:S01]  /*9a40*/  @!P3 IMAD R9, R62, R137.reuse, RZ ;  /* 0x000000893e09b224 */ /* 0x081fe200078e02ff */
[C---:B------:R-:W-:Y:S01]  /*9a50*/  ISETP.LT.OR P1, PT, R0.reuse, 0x9, !P1 ;  /* 0x000000090000780c */ /* 0x040fe20004f21670 */
[----:B------:R-:W-:Y:S01]  /*9a60*/  @!P5 STG.E.U8 desc[UR36][R4.64+0x89], R61 ;  /* 0x0000893d0400d986 */ /* 0x000fe2000c101124 */
[C---:B------:R-:W-:Y:S01]  /*9a70*/  ISETP.LT.OR P5, PT, R0.reuse, 0x1, !P0 ;  /* 0x000000010000780c */ /* 0x040fe200047a1670 */
[----:B------:R-:W-:Y:S01]  /*9a80*/  @!P2 IMAD R63, R63, R137, RZ ;  /* 0x000000893f3fa224 */ /* 0x000fe200078e02ff */
[----:B------:R-:W-:Y:S01]  /*9a90*/  ISETP.LT.OR P0, PT, R0, 0x9, !P0 ;  /* 0x000000090000780c */ /* 0x000fe20004701670 */
[----:B------:R0:W-:Y:S01]  /*9aa0*/  @!P3 STG.E.U8 desc[UR36][R6.64+0x88], R9 ;  /* 0x000088090600b986 */ /* 0x0001e2000c101124 */
[----:B------:R-:W-:-:S03]  /*9ab0*/  ISETP.GE.AND P3, PT, R3, 0x99, PT ;  /* 0x000000990300780c */ /* 0x000fc60003f66270 */
        /* <DEDUP_REMOVED lines=30> */
[-C--:B------:R-:W-:Y:S02]  /*9ca0*/  @!P4 IMAD R41, R41, R137.reuse, RZ ;  /* 0x000000892929c224 */ /* 0x080fe400078e02ff */
[-C--:B------:R-:W-:Y:S02]  /*9cb0*/  @!P1 IMAD R43, R43, R137.reuse, RZ ;  /* 0x000000892b2b9224 */ /* 0x080fe400078e02ff */
[-C--:B------:R-:W-:Y:S01]  /*9cc0*/  @!P5 IMAD R11, R40, R137.reuse, RZ ;  /* 0x00000089280bd224 */ /* 0x080fe200078e02ff */
[----:B------:R-:W-:Y:S01]  /*9cd0*/  @!P4 STG.E.U8 desc[UR36][R4.64+0xa1], R41 ;  /* 0x0000a1290400c986 */ /* 0x000fe2000c101124 */
[----:B------:R-:W-:Y:S01]  /*9ce0*/  ISETP.LT.OR P4, PT, R0, 0x1, !P2 ;  /* 0x000000010000780c */ /* 0x000fe20005781670 */
[----:B0-----:R-:W-:Y:S01]  /*9cf0*/  @!P0 IMAD R9, R42, R137, RZ ;  /* 0x000000892a098224 */ /* 0x001fe200078e02ff */
[C---:B------:R-:W-:Y:S01]  /*9d00*/  ISETP.LT.OR P2, PT, R0.reuse, 0x9, !P2 ;  /* 0x000000090000780c */ /* 0x040fe20005741670 */
[----:B------:R-:W-:Y:S01]  /*9d10*/  @!P5 STG.E.U8 desc[UR36][R4.64+0xa0], R11 ;  /* 0x0000a00b0400d986 */ /* 0x000fe2000c101124 */
[----:B------:R-:W-:-:S02]  /*9d20*/  ISETP.LT.OR P5, PT, R0, 0x1, !P3 ;  /* 0x000000010000780c */ /* 0x000fc40005fa1670 */
        /* <DEDUP_REMOVED lines=78> */
[----:B------:R1:W-:Y:S01]  /*a210*/  @!P4 STG.E.U8 desc[UR36][R4.64+0xd0], R11 ;  /* 0x0000d00b0400c986 */ /* 0x0003e2000c101124 */
[C---:B------:R-:W-:Y:S01]  /*a220*/  ISETP.LT.OR P4, PT, R0.reuse, 0x1, !P3 ;  /* 0x000000010000780c */ /* 0x040fe20005f81670 */
[----:B------:R-:W-:Y:S01]  /*a230*/  @!P0 IMAD R35, R35, R137, RZ ;  /* 0x0000008923238224 */ /* 0x000fe200078e02ff */
[C---:B------:R-:W-:Y:S01]  /*a240*/  ISETP.LT.OR P3, PT, R0.reuse, 0x9, !P3 ;  /* 0x000000090000780c */ /* 0x040fe20005f61670 */
[----:B------:R3:W-:Y:S01]  /*a250*/  @!P5 STG.E.U8 desc[UR36][R4.64+0xd1], R33 ;  /* 0x0000d1210400d986 */ /* 0x0007e2000c101124 */
[----:B------:R-:W-:-:S02]  /*a260*/  ISETP.LT.OR P5, PT, R0, 0x1, !P2 ;  /* 0x000000010000780c */ /* 0x000fc400057a1670 */
[----:B------:R-:W-:Y:S01]  /*a270*/  ISETP.LT.OR P2, PT, R0, 0x9, !P2 ;  /* 0x000000090000780c */ /* 0x000fe20005741670 */
[----:B------:R3:W-:Y:S04]  /*a280*/  @!P1 STG.E.U8 desc[UR36][R6.64+0xd0], R3 ;  /* 0x0000d00306009986 */ /* 0x0007e8000c101124 */
[----:B------:R3:W-:Y:S02]  /*a290*/  @!P0 STG.E.U8 desc[UR36][R6.64+0xd1], R35 ;  /* 0x0000d12306008986 */ /* 0x0007e4000c101124 */
[-C--:B0-----:R-:W-:Y:S02]  /*a2a0*/  @!P4 IMAD R9, R36, R137.reuse, RZ ;  /* 0x000000892409c224 */ /* 0x081fe400078e02ff */
[-C--:B-1----:R-:W-:Y:S02]  /*a2b0*/  @!P3 IMAD R11, R38, R137.reuse, RZ ;  /* 0x00000089260bb224 */ /* 0x082fe400078e02ff */
[-C--:B------:R-:W-:Y:S01]  /*a2c0*/  @!P5 IMAD R37, R37, R137.reuse, RZ ;  /* 0x000000892525d224 */ /* 0x080fe200078e02ff */
[----:B------:R3:W-:Y:S01]  /*a2d0*/  @!P4 STG.E.U8 desc[UR36][R4.64+0xd8], R9 ;  /* 0x0000d8090400c986 */ /* 0x0007e2000c101124 */
[----:B------:R-:W-:-:S03]  /*a2e0*/  @!P2 IMAD R39, R39, R137, RZ ;  /* 0x000000892727a224 */ /* 0x000fc600078e02ff */
[----:B------:R3:W-:Y:S04]  /*a2f0*/  @!P5 STG.E.U8 desc[UR36][R4.64+0xd9], R37 ;  /* 0x0000d9250400d986 */ /* 0x0007e8000c101124 */
[----:B------:R3:W-:Y:S04]  /*a300*/  @!P3 STG.E.U8 desc[UR36][R6.64+0xd8], R11 ;  /* 0x0000d80b0600b986 */ /* 0x0007e8000c101124 */
[----:B------:R3:W-:Y:S02]  /*a310*/  @!P2 STG.E.U8 desc[UR36][R6.64+0xd9], R39 ;  /* 0x0000d9270600a986 */ /* 0x0007e4000c101124 */
.L_x_254:
[----:B------:R-:W-:Y:S05]  /*a320*/  BSYNC B0 ;  /* 0x0000000000007941 */ /* 0x000fea0003800000 */
.L_x_28:
[----:B------:R-:W-:Y:S01]  /*a330*/  ULDC UR4, c[0x0][0xc] ;  /* 0x0000030000047ab9 */ /* 0x000fe20000000800 */
[----:B------:R-:W-:Y:S01]  /*a340*/  ULDC UR5, c[0x0][0x10] ;  /* 0x0000040000057ab9 */ /* 0x000fe20000000800 */
[----:B0--3--:R-:W0:Y:S01]  /*a350*/  LDC R3, c[0x0][0x14] ;  /* 0x00000500ff037b82 */ /* 0x009e220000000800 */
[----:B------:R-:W-:Y:S01]  /*a360*/  UIMAD.WIDE.U32 UR4, UR4, UR5, URZ ;  /* 0x00000005040472a5 */ /* 0x000fe2000f8e003f */
[----:B------:R-:W-:Y:S01]  /*a370*/  PRMT R0, RZ, 0x7610, R0 ;  /* 0x00007610ff007816 */ /* 0x000fe20000000000 */
[----:B------:R-:W-:Y:S02]  /*a380*/  IMAD.MOV.U32 R23, RZ, RZ, -0x1 ;  /* 0xffffffffff177424 */ /* 0x000fe400078e00ff */
[----:B------:R-:W-:Y:S02]  /*a390*/  IMAD.MOV.U32 R22, RZ, RZ, -0x1 ;  /* 0xffffffffff167424 */ /* 0x000fe400078e00ff */
[----:B0-----:R-:W-:-:S04]  /*a3a0*/  IMAD.WIDE.U32 R16, R3, UR4, R16 ;  /* 0x0000000403107c25 */ /* 0x001fc8000f8e0010 */
[----:B------:R-:W-:Y:S01]  /*a3b0*/  IMAD R3, R3, UR5, RZ ;  /* 0x0000000503037c24 */ /* 0x000fe2000f8e02ff */
[----:B------:R-:W-:Y:S02]  /*a3c0*/  ULDC.64 UR4, c[0x0][0x650] ;  /* 0x0001940000047ab9 */ /* 0x000fe40000000a00 */
[----:B------:R-:W-:Y:S01]  /*a3d0*/  ISETP.GE.U32.AND P0, PT, R16, UR4, PT ;  /* 0x0000000410007c0c */ /* 0x000fe2000bf06070 */
[----:B------:R-:W-:-:S05]  /*a3e0*/  IMAD.IADD R17, R17, 0x1, R3 ;  /* 0x0000000111117824 */ /* 0x000fca00078e0203 */
[----:B------:R-:W-:-:S13]  /*a3f0*/  ISETP.GE.U32.AND.EX P0, PT, R17, UR5, PT, P0 ;  /* 0x0000000511007c0c */ /* 0x000fda000bf06100 */
[----:B------:R-:W-:Y:S05]  /*a400*/  @P0 BRA `(.L_x_255) ;  /* 0x0000000400640947 */ /* 0x000fea0003800000 */
[----:B------:R-:W0:Y:S01]  /*a410*/  S2R R12, SR_CTAID.X ;  /* 0x00000000000c7919 */ /* 0x000e220000002500 */
[----:B------:R-:W3:Y:S01]  /*a420*/  LDC.64 R10, c[0x0][0x628] ;  /* 0x00018a00ff0a7b82 */ /* 0x000ee20000000a00 */
[----:B------:R-:W-:Y:S01]  /*a430*/  ULDC UR4, c[0x0][0x150] ;  /* 0x0000540000047ab9 */ /* 0x000fe20000000800 */
[----:B------:R-:W-:Y:S01]  /*a440*/  IMAD.MOV.U32 R8, RZ, RZ, R16 ;  /* 0x000000ffff087224 */ /* 0x000fe200078e0010 */
[----:B------:R-:W0:Y:S01]  /*a450*/  S2R R23, SR_CTAID.Y ;  /* 0x0000000000177919 */ /* 0x000e220000002600 */
[----:B------:R-:W-:-:S04]  /*a460*/  IMAD.MOV.U32 R9, RZ, RZ, R17 ;  /* 0x000000ffff097224 */ /* 0x000fc800078e0011 */
[----:B------:R-:W1:Y:S08]  /*a470*/  LDC R21, c[0x0][0x144] ;  /* 0x00005100ff157b82 */ /* 0x000e700000000800 */
[----:B------:R-:W1:Y:S08]  /*a480*/  LDC R0, c[0x0][0x630] ;  /* 0x00018c00ff007b82 */ /* 0x000e700000000800 */
[----:B------:R-:W1:Y:S01]  /*a490*/  LDC.64 R14, c[0x0][0x620] ;  /* 0x00018800ff0e7b82 */ /* 0x000e620000000a00 */
[----:B---3--:R-:W-:-:S04]  /*a4a0*/  ISETP.NE.U32.AND P0, PT, R10, RZ, PT ;  /* 0x000000ff0a00720c */ /* 0x008fc80003f05070 */
[----:B------:R-:W-:Y:S02]  /*a4b0*/  ISETP.NE.AND.EX P0, PT, R11, RZ, PT, P0 ;  /* 0x000000ff0b00720c */ /* 0x000fe40003f05300 */
[----:B0-----:R-:W-:-:S05]  /*a4c0*/  I2FP.F32.U32 R3, R12 ;  /* 0x0000000c00037245 */ /* 0x001fca0000201000 */
[----:B------:R-:W-:-:S04]  /*a4d0*/  FMUL R3, R3, UR4 ;  /* 0x0000000403037c20 */ /* 0x000fc80008400000 */
[----:B------:R0:W3:Y:S02]  /*a4e0*/  F2I.U32.TRUNC.NTZ R20, R3 ;  /* 0x0000000300147305 */ /* 0x0000e4000020f000 */
[----:B------:R-:W-:Y:S05]  /*a4f0*/  @!P0 BRA `(.L_x_256) ;  /* 0x0000000000288947 */ /* 0x000fea0003800000 */
[----:B0-----:R-:W0:Y:S02]  /*a500*/  LDC R3, c[0x0][0x634] ;  /* 0x00018d00ff037b82 */ /* 0x001e240000000800 */
[----:B0-----:R-:W-:-:S05]  /*a510*/  IADD3 R3, P0, R16, R3, RZ ;  /* 0x0000000310037210 */ /* 0x001fca0007f1e0ff */
[----:B-1----:R-:W-:-:S04]  /*a520*/  IMAD.X R13, RZ, RZ, R17, P0 ;  /* 0x000000ffff0d7224 */ /* 0x002fc800000e0611 */
[----:B------:R-:W-:-:S04]  /*a530*/  IMAD.WIDE.U32 R4, R13, R10, RZ ;  /* 0x0000000a0d047225 */ /* 0x000fc800078e00ff */
[----:B----4-:R-:W-:-:S04]  /*a540*/  IMAD.WIDE.U32 R6, P0, R3, R11, R4 ;  /* 0x0000000b03067225 */ /* 0x010fc80007800004 */
[----:B------:R-:W-:-:S04]  /*a550*/  IMAD.WIDE.U32 R4, R3, R10, RZ ;  /* 0x0000000a03047225 */ /* 0x000fc800078e00ff */
[----:B------:R-:W-:Y:S01]  /*a560*/  IMAD.X R9, RZ, RZ, RZ, P0 ;  /* 0x000000ffff097224 */ /* 0x000fe200000e06ff */
[----:B------:R-:W-:Y:S01]  /*a570*/  IADD3 RZ, P0, R5, R6, RZ ;  /* 0x0000000605ff7210 */ /* 0x000fe20007f1e0ff */
[----:B------:R-:W-:-:S04]  /*a580*/  IMAD.MOV.U32 R8, RZ, RZ, R7 ;  /* 0x000000ffff087224 */ /* 0x000fc800078e0007 */
[----:B------:R-:W-:-:S08]  /*a590*/  IMAD.WIDE.U32.X R8, R13, R11, R8, P0 ;  /* 0x0000000b0d087225 */ /* 0x000fd000000e0408 */
.L_x_256:
[----:B------:R-:W2:Y:S01]  /*a5a0*/  LDC.64 R26, c[0x0][0x640] ;  /* 0x00019000ff1a7b82 */ /* 0x000ea20000000a00 */
[-CC-:B-1----:R-:W-:Y:S01]  /*a5b0*/  SHF.R.U64 R22, R8, R0.reuse, R9.reuse ;  /* 0x0000000008167219 */ /* 0x182fe20000001209 */
[----:B---3--:R-:W-:Y:S01]  /*a5c0*/  IMAD.MOV R20, RZ, RZ, -R20 ;  /* 0x000000ffff147224 */ /* 0x008fe200078e0a14 */
[----:B------:R-:W-:Y:S01]  /*a5d0*/  SHF.R.U32.HI R0, RZ, R0, R9 ;  /* 0x00000000ff007219 */ /* 0x000fe20000011609 */
[----:B------:R-:W-:Y:S01]  /*a5e0*/  ULDC UR4, c[0x0][0x154] ;  /* 0x0000550000047ab9 */ /* 0x000fe20000000800 */
[----:B0-----:R-:W-:Y:S01]  /*a5f0*/  IADD3 R3, P0, RZ, -R22, RZ ;  /* 0x80000016ff037210 */ /* 0x001fe20007f1e0ff */
[----:B------:R-:W-:Y:S02]  /*a600*/  IMAD R21, R21, R20, R12 ;  /* 0x0000001415157224 */ /* 0x000fe400078e020c */
[----:B----4-:R-:W0:Y:S01]  /*a610*/  LDC R6, c[0x0][0x618] ;  /* 0x00018600ff067b82 */ /* 0x010e220000000800 */
[----:B------:R-:W-:Y:S02]  /*a620*/  IMAD.MOV.U32 R7, RZ, RZ, 0x1 ;  /* 0x00000001ff077424 */ /* 0x000fe400078e00ff */
[----:B------:R-:W-:-:S04]  /*a630*/  IMAD.X R5, RZ, RZ, ~R0, P0 ;  /* 0x000000ffff057224 */ /* 0x000fc800000e0e00 */
[-C--:B------:R-:W-:Y:S01]  /*a640*/  IMAD R0, R5, R14.reuse, RZ ;  /* 0x0000000e05007224 */ /* 0x080fe200078e02ff */
[----:B------:R-:W1:Y:S01]  /*a650*/  LDC R8, c[0x0][0x608] ;  /* 0x00018200ff087b82 */ /* 0x000e620000000800 */
[----:B------:R-:W-:-:S04]  /*a660*/  IMAD.WIDE.U32 R4, R3, R14, R16 ;  /* 0x0000000e03047225 */ /* 0x000fc800078e0010 */
[----:B------:R-:W-:Y:S01]  /*a670*/  IMAD R3, R3, R15, R0 ;  /* 0x0000000f03037224 */ /* 0x000fe200078e0200 */
[----:B------:R-:W-:Y:S02]  /*a680*/  I2FP.F32.U32 R0, R23 ;  /* 0x0000001700007245 */ /* 0x000fe40000201000 */
[----:B------:R-:W3:Y:S01]  /*a690*/  LDC R24, c[0x0][0x658] ;  /* 0x00019600ff187b82 */ /* 0x000ee20000000800 */
[----:B------:R-:W-:Y:S01]  /*a6a0*/  IMAD.IADD R3, R5, 0x1, R3 ;  /* 0x0000000105037824 */ /* 0x000fe200078e0203 */
[----:B--2---:R-:W-:Y:S01]  /*a6b0*/  ISETP.NE.U32.AND P0, PT, R26, RZ, PT ;  /* 0x000000ff1a00720c */ /* 0x004fe20003f05070 */
[----:B------:R-:W-:Y:S01]  /*a6c0*/  FMUL R0, R0, UR4 ;  /* 0x0000000400007c20 */ /* 0x000fe20008400000 */
[----:B------:R-:W-:Y:S02]  /*a6d0*/  IMAD.MOV.U32 R5, RZ, RZ, -0x1 ;  /* 0xffffffffff057424 */ /* 0x000fe400078e00ff */
[----:B------:R-:W-:Y:S01]  /*a6e0*/  ISETP.NE.AND.EX P0, PT, R27, RZ, PT, P0 ;  /* 0x000000ff1b00720c */ /* 0x000fe20003f05300 */
[----:B------:R2:W4:Y:S01]  /*a6f0*/  F2I.U32.TRUNC.NTZ R13, R0 ;  /* 0x00000000000d7305 */ /* 0x000522000020f000 */
[----:B------:R-:W2:Y:S01]  /*a700*/  LDC R20, c[0x0][0x148] ;  /* 0x00005200ff147b82 */ /* 0x000ea20000000800 */
[----:B0-----:R-:W-:-:S02]  /*a710*/  SHF.R.U64 R12, R4, R6, R3 ;  /* 0x00000006040c7219 */ /* 0x001fc40000001203 */
[----:B------:R-:W-:-:S05]  /*a720*/  SHF.R.U32.HI R3, RZ, R6, R3 ;  /* 0x00000006ff037219 */ /* 0x000fca0000011603 */
[----:B------:R-:W0:Y:S01]  /*a730*/  LDC R15, c[0x0][0x600] ;  /* 0x00018000ff0f7b82 */ /* 0x000e220000000800 */
[-CC-:B-1----:R-:W-:Y:S02]  /*a740*/  SHF.R.U64 R10, R12, R8.reuse, R3.reuse ;  /* 0x000000080c0a7219 */ /* 0x182fe40000001203 */
[----:B------:R-:W-:-:S05]  /*a750*/  SHF.R.U32.HI R3, RZ, R8, R3 ;  /* 0x00000008ff037219 */ /* 0x000fca0000011603 */
[----:B------:R-:W1:Y:S01]  /*a760*/  LDC R28, c[0x0][0x648] ;  /* 0x00019200ff1c7b82 */ /* 0x000e620000000800 */
[-C--:B---3--:R-:W-:Y:S02]  /*a770*/  SHF.L.U32 R4, R5, R24.reuse, RZ ;  /* 0x0000001805047219 */ /* 0x088fe400000006ff */
[--C-:B------:R-:W-:Y:S02]  /*a780*/  SHF.R.U64 R14, R10, R24, R3.reuse ;  /* 0x000000180a0e7219 */ /* 0x100fe40000001203 */
[----:B------:R-:W-:Y:S02]  /*a790*/  LOP3.LUT R25, RZ, R4, RZ, 0x33, !PT ;  /* 0x00000004ff197212 */ /* 0x000fe400078e33ff */
[-C--:B------:R-:W-:Y:S01]  /*a7a0*/  SHF.R.U32.HI R5, RZ, R24.reuse, R3 ;  /* 0x00000018ff057219 */ /* 0x080fe20000011603 */
[----:B------:R-:W3:Y:S01]  /*a7b0*/  LDC R29, c[0x0][0x638] ;  /* 0x00018e00ff1d7b82 */ /* 0x000ee20000000800 */
[----:B------:R-:W-:Y:S01]  /*a7c0*/  SHF.L.U32 R136, R7, R24, RZ ;  /* 0x0000001807887219 */ /* 0x000fe200000006ff */
[----:B------:R-:W-:-:S06]  /*a7d0*/  IMAD.MOV.U32 R4, RZ, RZ, R14 ;  /* 0x000000ffff047224 */ /* 0x000fcc00078e000e */
[----:B------:R-:W0:Y:S01]  /*a7e0*/  LDC R30, c[0x0][0x610] ;  /* 0x00018400ff1e7b82 */ /* 0x000e220000000800 */
[----:B----4-:R-:W-:Y:S05]  /*a7f0*/  @!P0 BRA `(.L_x_257) ;  /* 0x0000000000288947 */ /* 0x010fea0003800000 */
[----:B------:R-:W4:Y:S02]  /*a800*/  LDC R3, c[0x0][0x64c] ;  /* 0x00019300ff037b82 */ /* 0x000f240000000800 */
[----:B----4-:R-:W-:-:S05]  /*a810*/  IADD3 R3, P0, R14, R3, RZ ;  /* 0x000000030e037210 */ /* 0x010fca0007f1e0ff */
        /* <DEDUP_REMOVED lines=8> */
.L_x_257:
[----:B------:R-:W-:Y:S01]  /*a8a0*/  ISETP.NE.AND P0, PT, R2, 0x1, PT ;  /* 0x000000010200780c */ /* 0x000fe20003f05270 */
[----:B0-----:R-:W-:Y:S01]  /*a8b0*/  VIADD R7, R15, 0xffffffff ;  /* 0xffffffff0f077836 */ /* 0x001fe20000000000 */
[----:B-12---:R-:W-:Y:S01]  /*a8c0*/  SHF.R.U64 R0, R4, R28, R5 ;  /* 0x0000001c04007219 */ /* 0x006fe20000001205 */
[----:B------:R-:W-:Y:S01]  /*a8d0*/  IMAD.MOV R13, RZ, RZ, -R13 ;  /* 0x000000ffff0d7224 */ /* 0x000fe200078e0a0d */
[----:B------:R-:W-:Y:S01]  /*a8e0*/  LOP3.LUT R5, R10, R25, RZ, 0xc0, !PT ;  /* 0x000000190a057212 */ /* 0x000fe200078ec0ff */
[----:B------:R-:W-:Y:S02]  /*a8f0*/  IMAD.MOV.U32 R4, RZ, RZ, 0x1 ;  /* 0x00000001ff047424 */ /* 0x000fe400078e00ff */
[----:B------:R-:W-:Y:S02]  /*a900*/  IMAD.MOV R3, RZ, RZ, -R0 ;  /* 0x000000ffff037224 */ /* 0x000fe400078e0a00 */
[----:B------:R-:W-:Y:S01]  /*a910*/  IMAD R136, R136, R0, R5 ;  /* 0x0000000088887224 */ /* 0x000fe200078e0205 */
[----:B------:R-:W-:Y:S01]  /*a920*/  LOP3.LUT R5, R12, R7, RZ, 0xc0, !PT ;  /* 0x000000070c057212 */ /* 0x000fe200078ec0ff */
[----:B---3--:R-:W-:-:S02]  /*a930*/  IMAD R0, R3, R29, R14 ;  /* 0x0000001d03007224 */ /* 0x008fc400078e020e */
[----:B------:R-:W-:Y:S02]  /*a940*/  @P0 IMAD R21, R20, R13, R23 ;  /* 0x0000000d14150224 */ /* 0x000fe400078e0217 */
[----:B------:R-:W-:Y:S01]  /*a950*/  IMAD R3, R0, R15, R5 ;  /* 0x0000000f00037224 */ /* 0x000fe200078e0205 */
[----:B------:R-:W-:Y:S01]  /*a960*/  PRMT R0, R4, 0x7610, R0 ;  /* 0x0000761004007816 */ /* 0x000fe20000000000 */
[----:B------:R-:W-:-:S05]  /*a970*/  IMAD R136, R136, R30, R21 ;  /* 0x0000001e88887224 */ /* 0x000fca00078e0215 */
[----:B------:R-:W-:Y:S02]  /*a980*/  SEL R23, R3, R136, !P0 ;  /* 0x0000008803177207 */ /* 0x000fe40004000000 */
[----:B------:R-:W-:-:S07]  /*a990*/  SEL R136, R136, R3, !P0 ;  /* 0x0000000388887207 */ /* 0x000fce0004000000 */
.L_x_255:
[----:B------:R-:W-:-:S13]  /*a9a0*/  LOP3.LUT P0, RZ, R0, 0xff, RZ, 0xc0, !PT ;  /* 0x000000ff00ff7812 */ /* 0x000fda000780c0ff */
[----:B------:R-:W-:Y:S05]  /*a9b0*/  @P0 BRA `(.L_x_258) ;  /* 0xffffff64004c0947 */ /* 0x000fea000383ffff */
[----:B------:R-:W-:Y:S05]  /*a9c0*/  EXIT ;  /* 0x000000000000794d */ /* 0x000fea0003800000 */
.L_x_3:
[----:B0-----:R-:W-:Y:S01]  /*a9d0*/  ULDC.64 UR4, c[0x0][0x650] ;  /* 0x0001940000047ab9 */ /* 0x001fe20000000a00 */
        /* <DEDUP_REMOVED lines=25> */
.L_x_260:
[--C-:B------:R-:W-:Y:S01]  /*ab70*/  SHF.R.U64 R12, R10, R14, R11.reuse ;  /* 0x0000000e0a0c7219 */ /* 0x100fe2000000120b */
[----:B------:R-:W0:Y:S01]  /*ab80*/  LDC R22, c[0x0][0x618] ;  /* 0x00018600ff167b82 */ /* 0x000e220000000800 */
[----:B------:R-:W-:Y:S01]  /*ab90*/  I2FP.F32.U32 R6, R4 ;  /* 0x0000000400067245 */ /* 0x000fe20000201000 */
[----:B------:R-:W-:Y:S01]  /*aba0*/  ULDC UR4, c[0x0][0x150] ;  /* 0x0000540000047ab9 */ /* 0x000fe20000000800 */
[----:B------:R-:W-:Y:S02]  /*abb0*/  SHF.R.U32.HI R5, RZ, R14, R11 ;  /* 0x0000000eff057219 */ /* 0x000fe4000001160b */
[----:B------:R-:W-:Y:S01]  /*abc0*/  IADD3 R9, P0, RZ, -R12, RZ ;  /* 0x8000000cff097210 */ /* 0x000fe20007f1e0ff */
[----:B------:R-:W-:Y:S01]  /*abd0*/  FMUL R11, R6, UR4 ;  /* 0x00000004060b7c20 */ /* 0x000fe20008400000 */
[----:B------:R-:W-:Y:S01]  /*abe0*/  ULDC UR4, c[0x0][0x154] ;  /* 0x0000550000047ab9 */ /* 0x000fe20000000800 */
[----:B------:R-:W1:Y:S02]  /*abf0*/  LDC.64 R24, c[0x0][0x640] ;  /* 0x00019000ff187b82 */ /* 0x000e640000000a00 */
[----:B------:R-:W-:-:S02]  /*ac00*/  IMAD.X R5, RZ, RZ, ~R5, P0 ;  /* 0x000000ffff057224 */ /* 0x000fc400000e0e05 */
[----:B------:R-:W2:Y:S01]  /*ac10*/  F2I.U32.TRUNC.NTZ R11, R11 ;  /* 0x0000000b000b7305 */ /* 0x000ea2000020f000 */
[----:B------:R-:W-:-:S03]  /*ac20*/  IMAD.WIDE.U32 R6, R9, R20, R16 ;  /* 0x0000001409067225 */ /* 0x000fc600078e0010 */
[----:B------:R-:W3:Y:S01]  /*ac30*/  LDC R13, c[0x0][0x144] ;  /* 0x00005100ff0d7b82 */ /* 0x000ee20000000800 */
[----:B------:R-:W-:-:S04]  /*ac40*/  IMAD R8, R5, R20, RZ ;  /* 0x0000001405087224 */ /* 0x000fc800078e02ff */
[----:B------:R-:W-:Y:S02]  /*ac50*/  IMAD R5, R9, R21, R8 ;  /* 0x0000001509057224 */ /* 0x000fe400078e0208 */
[----:B------:R-:W-:Y:S01]  /*ac60*/  IMAD.MOV.U32 R8, RZ, RZ, -0x1 ;  /* 0xffffffffff087424 */ /* 0x000fe200078e00ff */
[----:B------:R-:W4:Y:S01]  /*ac70*/  LDC R14, c[0x0][0x608] ;  /* 0x00018200ff0e7b82 */ /* 0x000f220000000800 */
[----:B------:R-:W-:Y:S01]  /*ac80*/  IMAD.IADD R5, R7, 0x1, R5 ;  /* 0x0000000107057824 */ /* 0x000fe200078e0205 */
[----:B------:R-:W-:-:S04]  /*ac90*/  I2FP.F32.U32 R7, R3 ;  /* 0x0000000300077245 */ /* 0x000fc80000201000 */
[-C--:B0-----:R-:W-:Y:S01]  /*aca0*/  SHF.R.U64 R10, R6, R22.reuse, R5 ;  /* 0x00000016060a7219 */ /* 0x081fe20000001205 */
[----:B--2---:R-:W-:Y:S01]  /*acb0*/  IMAD.MOV R6, RZ, RZ, -R11 ;  /* 0x000000ffff067224 */ /* 0x004fe200078e0a0b */
[----:B------:R-:W0:Y:S01]  /*acc0*/  LDC R9, c[0x0][0x658] ;  /* 0x00019600ff097b82 */ /* 0x000e220000000800 */
[----:B-1----:R-:W-:Y:S01]  /*acd0*/  ISETP.NE.U32.AND P0, PT, R24, RZ, PT ;  /* 0x000000ff1800720c */ /* 0x002fe20003f05070 */
[----:B------:R-:W-:Y:S01]  /*ace0*/  FMUL R7, R7, UR4 ;  /* 0x0000000407077c20 */ /* 0x000fe20008400000 */
[----:B------:R-:W-:Y:S02]  /*acf0*/  SHF.R.U32.HI R5, RZ, R22, R5 ;  /* 0x00000016ff057219 */ /* 0x000fe40000011605 */
[----:B------:R-:W-:-:S03]  /*ad00*/  ISETP.NE.AND.EX P0, PT, R25, RZ, PT, P0 ;  /* 0x000000ff1900720c */ /* 0x000fc60003f05300 */
[----:B------:R-:W1:Y:S01]  /*ad10*/  LDC R20, c[0x0][0x148] ;  /* 0x00005200ff147b82 */ /* 0x000e620000000800 */
[----:B---3--:R-:W-:Y:S02]  /*ad20*/  IMAD R23, R13, R6, R4 ;  /* 0x000000060d177224 */ /* 0x008fe400078e0204 */
[----:B------:R-:W-:-:S05]  /*ad30*/  IMAD.MOV.U32 R6, RZ, RZ, 0x1 ;  /* 0x00000001ff067424 */ /* 0x000fca00078e00ff */
[----:B------:R-:W2:Y:S01]  /*ad40*/  LDC R21, c[0x0][0x600] ;  /* 0x00018000ff157b82 */ /* 0x000ea20000000800 */
[-CC-:B----4-:R-:W-:Y:S02]  /*ad50*/  SHF.R.U64 R13, R10, R14.reuse, R5.reuse ;  /* 0x0000000e0a0d7219 */ /* 0x190fe40000001205 */
[----:B------:R-:W-:Y:S02]  /*ad60*/  SHF.R.U32.HI R4, RZ, R14, R5 ;  /* 0x0000000eff047219 */ /* 0x000fe40000011605 */
[----:B------:R3:W4:Y:S03]  /*ad70*/  F2I.U32.TRUNC.NTZ R14, R7 ;  /* 0x00000007000e7305 */ /* 0x000726000020f000 */
[----:B------:R-:W1:Y:S01]  /*ad80*/  LDC R26, c[0x0][0x648] ;  /* 0x00019200ff1a7b82 */ /* 0x000e620000000800 */
[-C--:B0-----:R-:W-:Y:S02]  /*ad90*/  SHF.R.U64 R15, R13, R9.reuse, R4 ;  /* 0x000000090d0f7219 */ /* 0x081fe40000001204 */
[----:B------:R-:W-:-:S02]  /*ada0*/  SHF.L.U32 R8, R8, R9, RZ ;  /* 0x0000000908087219 */ /* 0x000fc400000006ff */
[-C--:B------:R-:W-:Y:S01]  /*adb0*/  SHF.R.U32.HI R5, RZ, R9.reuse, R4 ;  /* 0x00000009ff057219 */ /* 0x080fe20000011604 */
[----:B------:R-:W-:Y:S01]  /*adc0*/  IMAD.MOV.U32 R4, RZ, RZ, R15 ;  /* 0x000000ffff047224 */ /* 0x000fe200078e000f */
[----:B------:R-:W-:Y:S01]  /*add0*/  SHF.L.U32 R22, R6, R9, RZ ;  /* 0x0000000906167219 */ /* 0x000fe200000006ff */
[----:B------:R-:W0:Y:S01]  /*ade0*/  LDC R27, c[0x0][0x638] ;  /* 0x00018e00ff1b7b82 */ /* 0x000e220000000800 */
[----:B------:R-:W-:-:S07]  /*adf0*/  LOP3.LUT R28, RZ, R8, RZ, 0x33, !PT ;  /* 0x00000008ff1c7212 */ /* 0x000fce00078e33ff */
        /* <DEDUP_REMOVED lines=12> */
.L_x_261:
[----:B------:R-:W-:Y:S01]  /*aec0*/  ISETP.NE.AND P0, PT, R2, 0x1, PT ;  /* 0x000000010200780c */ /* 0x000fe20003f05270 */
[----:B--2---:R-:W-:Y:S01]  /*aed0*/  VIADD R7, R21, 0xffffffff ;  /* 0xffffffff15077836 */ /* 0x004fe20000000000 */
[----:B-1----:R-:W-:Y:S01]  /*aee0*/  SHF.R.U64 R5, R4, R26, R5 ;  /* 0x0000001a04057219 */ /* 0x002fe20000001205 */
[----:B------:R-:W-:Y:S01]  /*aef0*/  IMAD.MOV R14, RZ, RZ, -R14 ;  /* 0x000000ffff0e7224 */ /* 0x000fe200078e0a0e */
[----:B------:R-:W-:Y:S01]  /*af00*/  LOP3.LUT R4, R13, R28, RZ, 0xc0, !PT ;  /* 0x0000001c0d047212 */ /* 0x000fe200078ec0ff */
[----:B------:R-:W-:Y:S01]  /*af10*/  IMAD.MOV.U32 R8, RZ, RZ, R12 ;  /* 0x000000ffff087224 */ /* 0x000fe200078e000c */
[----:B------:R-:W-:Y:S01]  /*af20*/  LOP3.LUT R10, R10, R7, RZ, 0xc0, !PT ;  /* 0x000000070a0a7212 */ /* 0x000fe200078ec0ff */
[----:B------:R-:W-:Y:S02]  /*af30*/  IMAD.MOV R6, RZ, RZ, -R5 ;  /* 0x000000ffff067224 */ /* 0x000fe400078e0a05 */
[----:B------:R-:W-:-:S04]  /*af40*/  IMAD R4, R22, R5, R4 ;  /* 0x0000000516047224 */ /* 0x000fc800078e0204 */
[----:B------:R-:W-:Y:S02]  /*af50*/  @P0 IMAD R23, R20, R14, R3 ;  /* 0x0000000e14170224 */ /* 0x000fe400078e0203 */
[----:B0-----:R-:W-:Y:S02]  /*af60*/  IMAD R3, R6, R27, R15 ;  /* 0x0000001b06037224 */ /* 0x001fe400078e020f */
[----:B------:R-:W-:Y:S02]  /*af70*/  IMAD R7, R4, R29, R23 ;  /* 0x0000001d04077224 */ /* 0x000fe400078e0217 */
[----:B------:R-:W-:Y:S02]  /*af80*/  IMAD R4, R3, R21, R10 ;  /* 0x0000001503047224 */ /* 0x000fe400078e020a */
[----:B------:R-:W-:-:S03]  /*af90*/  IMAD.MOV.U32 R6, RZ, RZ, 0x1 ;  /* 0x00000001ff067424 */ /* 0x000fc600078e00ff */
[----:B------:R-:W-:Y:S02]  /*afa0*/  SEL R9, R4, R7, !P0 ;  /* 0x0000000704097207 */ /* 0x000fe40004000000 */
[----:B------:R-:W-:-:S07]  /*afb0*/  SEL R7, R7, R4, !P0 ;  /* 0x0000000407077207 */ /* 0x000fce0004000000 */
.L_x_259:
[----:B------:R-:W-:-:S08]  /*afc0*/  NOP ;  /* 0x0000000000007918 */ /* 0x000fd00000000000 */
[----:B------:R-:W0:-:S00]  /*afd0*/  USETMAXREG.DEALLOC.CTAPOOL 0x28 ;  /* 0x00000028000079c8 */ /* 0x000e0000080e0500 */
[----:B0-----:R-:W-:-:S13]  /*afe0*/  ISETP.NE.AND P0, PT, R0, RZ, PT ;  /* 0x000000ff0000720c */ /* 0x001fda0003f05270 */
[----:B------:R-:W-:Y:S05]  /*aff0*/  @P0 EXIT ;  /* 0x000000000000094d */ /* 0x000fea0003800000 */
[----:B------:R-:W-:Y:S01]  /*b000*/  LOP3.LUT P0, RZ, R6, 0xff, RZ, 0xc0, !PT ;  /* 0x000000ff06ff7812 */ /* 0x000fe2000780c0ff */
[----:B------:R-:W-:Y:S02]  /*b010*/  IMAD.MOV.U32 R3, RZ, RZ, 0x1 ;  /* 0x00000001ff037424 */ /* 0x000fe400078e00ff */
[----:B------:R-:W-:-:S10]  /*b020*/  IMAD.MOV.U32 R0, RZ, RZ, RZ ;  /* 0x000000ffff007224 */ /* 0x000fd400078e00ff */
[----:B------:R-:W-:Y:S05]  /*b030*/  @!P0 BRA `(.L_x_262) ;  /* 0x0000000c00648947 */ /* 0x000fea0003800000 */
[----:B------:R-:W0:Y:S01]  /*b040*/  LDC R0, c[0x0][0x28c] ;  /* 0x0000a300ff007b82 */ /* 0x000e220000000800 */
[----:B------:R-:W-:Y:S01]  /*b050*/  ULDC UR5, c[0x0][0x658] ;  /* 0x0001960000057ab9 */ /* 0x000fe20000000800 */
[----:B------:R-:W-:Y:S01]  /*b060*/  UMOV UR7, 0xffffffff ;  /* 0xffffffff00077882 */ /* 0x000fe20000000000 */
[----:B------:R-:W-:Y:S01]  /*b070*/  ULDC UR6, c[0x0][0xc] ;  /* 0x0000030000067ab9 */ /* 0x000fe20000000800 */
[----:B------:R-:W-:Y:S01]  /*b080*/  USHF.L.U32 UR9, UR7, UR5, URZ ;  /* 0x0000000507097299 */ /* 0x000fe2000800063f */
[C---:B------:R-:W-:Y:S01]  /*b090*/  LOP3.LUT P2, RZ, R18.reuse, 0x7f, RZ, 0xc0, !PT ;  /* 0x0000007f12ff7812 */ /* 0x040fe2000784c0ff */
[----:B------:R-:W-:Y:S01]  /*b0a0*/  UMOV UR8, 0x1 ;  /* 0x0000000100087882 */ /* 0x000fe20000000000 */
[----:B------:R-:W-:Y:S01]  /*b0b0*/  ULDC UR7, c[0x0][0x10] ;  /* 0x0000040000077ab9 */ /* 0x000fe20000000800 */
[----:B------:R-:W-:Y:S01]  /*b0c0*/  LOP3.LUT P0, RZ, R18, 0x1f, RZ, 0xc0, !PT ;  /* 0x0000001f12ff7812 */ /* 0x000fe2000780c0ff */
[----:B------:R-:W-:Y:S01]  /*b0d0*/  UIMAD.WIDE.U32 UR6, UR6, UR7, URZ ;  /* 0x00000007060672a5 */ /* 0x000fe2000f8e003f */
[----:B------:R-:W-:Y:S01]  /*b0e0*/  BSSY B0, `(.L_x_262) ;  /* 0x00000ce000007945 */ /* 0x000fe20003800000 */
[----:B------:R-:W-:Y:S01]  /*b0f0*/  USHF.L.U32 UR5, UR8, UR5, URZ ;  /* 0x0000000508057299 */ /* 0x000fe2000800063f */
[----:B------:R-:W-:Y:S01]  /*b100*/  IMAD.MOV.U32 R11, RZ, RZ, 0x1 ;  /* 0x00000001ff0b7424 */ /* 0x000fe200078e00ff */
[----:B------:R-:W-:Y:S01]  /*b110*/  LOP3.LUT R18, R19, 0x2, RZ, 0xfc, !PT ;  /* 0x0000000213127812 */ /* 0x000fe200078efcff */
[----:B------:R-:W-:Y:S01]  /*b120*/  ULDC UR8, c[0x0][0x14] ;  /* 0x0000050000087ab9 */ /* 0x000fe20000000800 */
[----:B------:R-:W-:Y:S01]  /*b130*/  PLOP3.LUT P0, PT, P0, P2, PT, 0x8a, 0x0 ;  /* 0x000000000000781c */ /* 0x000fe20000705172 */
[----:B------:R-:W-:-:S02]  /*b140*/  UIMAD.WIDE.U32 UR30, UR6, UR8, URZ ;  /* 0x00000008061e72a5 */ /* 0x000fc4000f8e003f */
[----:B------:R-:W-:Y:S01]  /*b150*/  UIMAD UR7, UR7, UR8, URZ ;  /* 0x00000008070772a4 */ /* 0x000fe2000f8e023f */
[----:B------:R-:W-:Y:S01]  /*b160*/  ULDC UR4, c[0x0][0x600] ;  /* 0x0001800000047ab9 */ /* 0x000fe20000000800 */
[----:B------:R-:W-:Y:S02]  /*b170*/  ULOP3.LUT UR6, URZ, UR9, URZ, 0x33, !UPT ;  /* 0x000000093f067292 */ /* 0x000fe4000f8e333f */
[----:B------:R-:W-:Y:S01]  /*b180*/  UIADD3 UR4, UR4, -0x1, URZ ;  /* 0xffffffff04047890 */ /* 0x000fe2000fffe03f */
[----:B0-----:R-:W-:Y:S01]  /*b190*/  VIADD R0, R0, 0xff ;  /* 0x000000ff00007836 */ /* 0x001fe20000000000 */
[----:B------:R-:W-:Y:S01]  /*b1a0*/  UIADD3 UR7, UR31, UR7, URZ ;  /* 0x000000071f077290 */ /* 0x000fe2000fffe03f */
[----:B------:R-:W-:-:S03]  /*b1b0*/  ULDC.64 UR38, c[0x0][0x198] ;  /* 0x0000660000267ab9 */ /* 0x000fc60000000a00 */
[----:B------:R-:W-:-:S04]  /*b1c0*/  SHF.R.S32.HI R3, RZ, 0x1f, R0 ;  /* 0x0000001fff037819 */ /* 0x000fc80000011400 */
[----:B------:R-:W-:Y:S01]  /*b1d0*/  LEA.HI R3, R3, R0, RZ, 0x8 ;  /* 0x0000000003037211 */ /* 0x000fe200078f40ff */
[----:B------:R-:W-:-:S03]  /*b1e0*/  IMAD.MOV.U32 R0, RZ, RZ, RZ ;  /* 0x000000ffff007224 */ /* 0x000fc600078e00ff */
[----:B------:R-:W-:Y:S01]  /*b1f0*/  SHF.R.S32.HI R13, RZ, 0x8, R3 ;  /* 0x00000008ff0d7819 */ /* 0x000fe20000011403 */
[----:B------:R-:W-:-:S04]  /*b200*/  IMAD.MOV.U32 R3, RZ, RZ, 0x1 ;  /* 0x00000001ff037424 */ /* 0x000fc800078e00ff */
[----:B------:R-:W-:-:S07]  /*b210*/  VIADD R10, R13, 0x1 ;  /* 0x000000010d0a7836 */ /* 0x000fce0000000000 */
.L_x_274:
[----:B------:R-:W-:-:S03]  /*b220*/  UMOV UR8, 0xffffffff ;  /* 0xffffffff00087882 */ /* 0x000fc60000000000 */
[----:B------:R-:W-:Y:S05]  /*b230*/  BRA.DIV UR8, `(.L_x_263) ;  /* 0x0000000e08847947 */ /* 0x000fea000b800000 */
[----:B------:R-:W-:-:S13]  /*b240*/  ELECT P6, URZ, PT ;  /* 0x00000000003f782f */ /* 0x000fda00038c0000 */
.L_x_283:
[----:B------:R-:W0:Y:S01]  /*b250*/  LDC R4, c[0x0][0x28c] ;  /* 0x0000a300ff047b82 */ /* 0x000e220000000800 */
[----:B------:R-:W-:Y:S01]  /*b260*/  BSSY B1, `(.L_x_264) ;  /* 0x0000043000017945 */ /* 0x000fe20003800000 */
[----:B0-----:R-:W-:-:S13]  /*b270*/  ISETP.LT.OR P6, PT, R4, 0x1, !P6 ;  /* 0x000000010400780c */ /* 0x001fda00077c1670 */
[----:B------:R-:W-:Y:S05]  /*b280*/  @P6 BRA `(.L_x_265) ;  /* 0x0000000400006947 */ /* 0x000fea0003800000 */
[----:B------:R-:W-:Y:S02]  /*b290*/  IMAD.SHL.U32 R14, R7, 0x80, RZ ;  /* 0x00000080070e7824 */ /* 0x000fe400078e00ff */
[----:B------:R-:W-:Y:S02]  /*b2a0*/  IMAD R15, R9, 0xe0, RZ ;  /* 0x000000e0090f7824 */ /* 0x000fe400078e02ff */
[----:B------:R-:W-:Y:S02]  /*b2b0*/  IMAD.MOV.U32 R20, RZ, RZ, RZ ;  /* 0x000000ffff147224 */ /* 0x000fe400078e00ff */
[----:B------:R-:W-:Y:S02]  /*b2c0*/  IMAD.MOV.U32 R4, RZ, RZ, R10 ;  /* 0x000000ffff047224 */ /* 0x000fe400078e000a */
[----:B------:R-:W-:Y:S02]  /*b2d0*/  IMAD.MOV.U32 R5, RZ, RZ, R3 ;  /* 0x000000ffff057224 */ /* 0x000fe400078e0003 */
[----:B------:R-:W-:-:S07]  /*b2e0*/  IMAD.MOV.U32 R6, RZ, RZ, R0 ;  /* 0x000000ffff067224 */ /* 0x000fce00078e0000 */
.L_x_269:
[----:B------:R-:W0:Y:S01]  /*b2f0*/  S2R R12, SR_CgaCtaId ;  /* 0x00000000000c7919 */ /* 0x000e220000008800 */
[----:B------:R-:W-:Y:S01]  /*b300*/  MOV R7, 0x400 ;  /* 0x0000040000077802 */ /* 0x000fe20000000f00 */
[----:B------:R-:W1:Y:S03]  /*b310*/  @!P2 LDC R9, c[0x0][0x500] ;  /* 0x00014000ff09ab82 */ /* 0x000e660000000800 */
[----:B0-----:R-:W-:Y:S02]  /*b320*/  LEA R21, R12, R7, 0x18 ;  /* 0x000000070c157211 */ /* 0x001fe400078ec0ff */
[----:B------:R-:W-:-:S03]  /*b330*/  SHF.L.U32 R7, R5, 0x1f, RZ ;  /* 0x0000001f05077819 */ /* 0x000fc600000006ff */
[----:B------:R-:W-:-:S04]  /*b340*/  IMAD R12, R6, 0x8, R21 ;  /* 0x00000008060c7824 */ /* 0x000fc800078e0215 */
[----:B------:R-:W0:Y:S02]  /*b350*/  SYNCS.PHASECHK.TRANS64.TRYWAIT P1, [R12+URZ+0x10], R7 ;  /* 0x000010070c0075a7 */ /* 0x000e24000802017f */
[----:B01----:R-:W-:Y:S05]  /*b360*/  @!P1 BRA `(.L_x_266) ;  /* 0x0000000c00589947 */ /* 0x003fea0003800000 */
.L_x_284:
[----:B0-----:R-:W-:Y:S01]  /*b370*/  PRMT R7, R18, 0x9910, RZ ;  /* 0x0000991012077816 */ /* 0x001fe200000000ff */
[----:B------:R0:W-:Y:S03]  /*b380*/  @!P2 SYNCS.ARRIVE.TRANS64 RZ, [R12+URZ], R9 ;  /* 0x000000090cffa9a7 */ /* 0x0001e6000800003f */
[----:B------:R-:W-:-:S13]  /*b390*/  ISETP.NE.AND P1, PT, R7, 0x2, PT ;  /* 0x000000020700780c */ /* 0x000fda0003f25270 */
[----:B0-----:R-:W-:Y:S05]  /*b3a0*/  @P1 BRA `(.L_x_267) ;  /* 0x0000000000041947 */ /* 0x001fea0003800000 */
[----:B------:R-:W-:Y:S01]  /*b3b0*/  BPT.TRAP 0x1 ;  /* 0x000000040000795c */ /* 0x000fe20000300000 */
.L_x_267:
[----:B------:R-:W-:Y:S05]  /*b3c0*/  @P0 BRA `(.L_x_268) ;  /* 0x0000000000040947 */ /* 0x000fea0003800000 */
[----:B------:R-:W-:Y:S01]  /*b3d0*/  BPT.TRAP 0x1 ;  /* 0x000000040000795c */ /* 0x000fe20000300000 */
.L_x_268:
[--C-:B------:R-:W-:Y:S01]  /*b3e0*/  IMAD R7, R6, 0x8000, R21.reuse ;  /* 0x0000800006077824 */ /* 0x100fe200078e0215 */
[----:B------:R-:W-:Y:S01]  /*b3f0*/  R2UR UR34, R20 ;  /* 0x00000000142272ca */ /* 0x000fe200000e0000 */
[----:B------:R-:W-:Y:S01]  /*b400*/  IMAD R21, R6, 0xe000, R21 ;  /* 0x0000e00006157824 */ /* 0x000fe200078e0215 */
[----:B------:R-:W-:Y:S01]  /*b410*/  R2UR UR33, R12 ;  /* 0x000000000c2172ca */ /* 0x000fe200000e0000 */
[----:B------:R-:W-:Y:S01]  /*b420*/  VIADD R4, R4, 0xffffffff ;  /* 0xffffffff04047836 */ /* 0x000fe20000000000 */
[----:B------:R-:W-:Y:S01]  /*b430*/  R2UR UR24, R7 ;  /* 0x00000000071872ca */ /* 0x000fe200000e0000 */
[----:B------:R-:W-:Y:S01]  /*b440*/  UIADD3 UR14, UP0, UR38, 0xf0, URZ ;  /* 0x000000f0260e7890 */ /* 0x000fe2000ff1e03f */
[----:B------:R-:W-:Y:S01]  /*b450*/  R2UR UR8, R21 ;  /* 0x00000000150872ca */ /* 0x000fe200000e0000 */
[----:B------:R-:W-:Y:S01]  /*b460*/  UIADD3 UR40, UP1, UR38, 0x1f0, URZ ;  /* 0x000001f026287890 */ /* 0x000fe2000ff3e03f */
[----:B------:R-:W-:Y:S01]  /*b470*/  R2UR UR36, R8 ;  /* 0x00000000082472ca */ /* 0x000fe200000e0000 */
[----:B------:R-:W-:Y:S01]  /*b480*/  UIADD3.X UR15, URZ, UR39, URZ, UP0, !UPT ;  /* 0x000000273f0f7290 */ /* 0x000fe200087fe43f */
[----:B------:R-:W-:Y:S01]  /*b490*/  R2UR UR35, R14 ;  /* 0x000000000e2372ca */ /* 0x000fe200000e0000 */
[----:B------:R-:W-:Y:S01]  /*b4a0*/  UIADD3.X UR41, URZ, UR39, URZ, UP1, !UPT ;  /* 0x000000273f297290 */ /* 0x000fe20008ffe43f */
[----:B------:R-:W-:Y:S01]  /*b4b0*/  R2UR UR19, R15 ;  /* 0x000000000f1372ca */ /* 0x000fe200000e0000 */
[----:B------:R-:W-:Y:S01]  /*b4c0*/  UIADD3 UR26, UR34, 0x80, URZ ;  /* 0x00000080221a7890 */ /* 0x000fe2000fffe03f */
[----:B------:R-:W-:Y:S01]  /*b4d0*/  ISETP.GT.AND P3, PT, R4, 0x1, PT ;  /* 0x000000010400780c */ /* 0x000fe20003f64270 */
[----:B------:R-:W-:Y:S01]  /*b4e0*/  VIADD R6, R6, 0x1 ;  /* 0x0000000106067836 */ /* 0x000fe20000000000 */
[----:B------:R-:W-:Y:S01]  /*b4f0*/  UMOV UR22, 0x0 ;  /* 0x0000000000167882 */ /* 0x000fe20000000000 */
[----:B------:R-:W-:Y:S01]  /*b500*/  UIADD3 UR32, UR24, 0x100, URZ ;  /* 0x0000010018207890 */ /* 0x000fe2000fffe03f */
[----:B------:R-:W-:Y:S01]  /*b510*/  VIADD R20, R20, 0x100 ;  /* 0x0000010014147836 */ /* 0x000fe20000000000 */
[----:B------:R-:W-:Y:S01]  /*b520*/  UIADD3 UR24, UR24, 0x4100, URZ ;  /* 0x0000410018187890 */ /* 0x000fe2000fffe03f */
[----:B------:R-:W-:Y:S01]  /*b530*/  ISETP.NE.AND P1, PT, R6, 0x2, PT ;  /* 0x000000020600780c */ /* 0x000fe20003f25270 */
[----:B------:R-:W-:-:S02]  /*b540*/  UIADD3 UR16, UR8, 0x10100, URZ ;  /* 0x0001010008107890 */ /* 0x000fc4000fffe03f */
[----:B------:R-:W-:Y:S01]  /*b550*/  UIADD3 UR8, UR8, 0x17100, URZ ;  /* 0x0001710008087890 */ /* 0x000fe2000fffe03f */
[----:B------:R-:W-:Y:S01]  /*b560*/  SEL R12, RZ, 0x1, P1 ;  /* 0x00000001ff0c7807 */ /* 0x000fe20000800000 */
[----:B------:R-:W-:Y:S01]  /*b570*/  UMOV UR23, 0x10000000 ;  /* 0x1000000000177882 */ /* 0x000fe20000000000 */
[----:B------:R-:W-:Y:S01]  /*b580*/  UMOV UR25, UR33 ;  /* 0x0000002100197c82 */ /* 0x000fe20008000000 */
[----:B------:R-:W-:Y:S01]  /*b590*/  UMOV UR28, UR36 ;  /* 0x00000024001c7c82 */ /* 0x000fe20008000000 */
[----:B------:R-:W-:Y:S01]  /*b5a0*/  UMOV UR27, UR35 ;  /* 0x00000023001b7c82 */ /* 0x000fe20008000000 */
[----:B------:R-:W-:Y:S01]  /*b5b0*/  UMOV UR17, UR33 ;  /* 0x0000002100117c82 */ /* 0x000fe20008000000 */
[----:B------:R-:W-:Y:S01]  /*b5c0*/  UMOV UR18, UR34 ;  /* 0x0000002200127c82 */ /* 0x000fe20008000000 */
[----:B------:R-:W-:Y:S01]  /*b5d0*/  UMOV UR20, UR36 ;  /* 0x0000002400147c82 */ /* 0x000fe20008000000 */
[----:B------:R0:W-:Y:S01]  /*b5e0*/  UTMALDG.3D [UR32], [UR14], desc[UR22] ;  /* 0x000016200e0075b4 */ /* 0x0001e20008011000 */
[----:B------:R-:W-:Y:S01]  /*b5f0*/  UMOV UR9, UR33 ;  /* 0x0000002100097c82 */ /* 0x000fe20008000000 */
[----:B------:R-:W-:Y:S01]  /*b600*/  UMOV UR11, UR19 ;  /* 0x00000013000b7c82 */ /* 0x000fe20008000000 */
[----:B------:R-:W-:Y:S01]  /*b610*/  UMOV UR12, UR36 ;  /* 0x00000024000c7c82 */ /* 0x000fe20008000000 */
[----:B------:R-:W-:Y:S01]  /*b620*/  UMOV UR10, UR26 ;  /* 0x0000001a000a7c82 */ /* 0x000fe20008000000 */
[----:B------:R-:W-:-:S02]  /*b630*/  LOP3.LUT R5, R5, R12, RZ, 0x3c, !PT ;  /* 0x0000000c05057212 */ /* 0x000fc400078e3cff */
[----:B------:R-:W-:Y:S01]  /*b640*/  SEL R6, R6, RZ, P1 ;  /* 0x000000ff06067207 */ /* 0x000fe20000800000 */
[----:B------:R0:W-:Y:S01]  /*b650*/  UTMALDG.3D [UR24], [UR14], desc[UR22] ;  /* 0x000016180e0075b4 */ /* 0x0001e20008011000 */
[----:B------:R0:W-:Y:S01]  /*b660*/  UTMALDG.3D [UR16], [UR40], desc[UR22] ;  /* 0x00001610280075b4 */ /* 0x0001e20008011000 */
[----:B------:R0:W-:Y:S02]  /*b670*/  UTMALDG.3D [UR8], [UR40], desc[UR22] ;  /* 0x00001608280075b4 */ /* 0x0001e40008011000 */
[----:B0-----:R-:W-:Y:S05]  /*b680*/  @P3 BRA `(.L_x_269) ;  /* 0xfffffffc00183947 */ /* 0x001fea000383ffff */
.L_x_265:
[----:B------:R-:W-:Y:S05]  /*b690*/  BSYNC B1 ;  /* 0x0000000000017941 */ /* 0x000fea0003800000 */
.L_x_264:
[----:B------:R-:W-:Y:S01]  /*b6a0*/  LOP3.LUT P3, RZ, R11, 0xff, RZ, 0xc0, !PT ;  /* 0x000000ff0bff7812 */ /* 0x000fe2000786c0ff */
[----:B------:R-:W-:Y:S01]  /*b6b0*/  IMAD.IADD R0, R13, 0x1, R0 ;  /* 0x000000010d007824 */ /* 0x000fe200078e0200 */
[----:B------:R-:W-:Y:S01]  /*b6c0*/  IADD3 R16, P4, R16, UR30, RZ ;  /* 0x0000001e10107c10 */ /* 0x000fe2000ff9e0ff */
[----:B------:R-:W-:Y:S01]  /*b6d0*/  ULDC.64 UR8, c[0x0][0x650] ;  /* 0x0001940000087ab9 */ /* 0x000fe20000000a00 */
[----:B------:R-:W-:Y:S01]  /*b6e0*/  BSSY B1, `(.L_x_270) ;  /* 0x000006b000017945 */ /* 0x000fe20003800000 */
[----:B------:R-:W-:Y:S01]  /*b6f0*/  IMAD.MOV.U32 R7, RZ, RZ, -0x1 ;  /* 0xffffffffff077424 */ /* 0x000fe200078e00ff */
[----:B------:R-:W-:Y:S01]  /*b700*/  SHF.R.U32.HI R4, RZ, 0x1, R0 ;  /* 0x00000001ff047819 */ /* 0x000fe20000011600 */
[----:B------:R-:W-:Y:S01]  /*b710*/  IMAD.MOV.U32 R9, RZ, RZ, -0x1 ;  /* 0xffffffffff097424 */ /* 0x000fe200078e00ff */
[----:B------:R-:W-:Y:S01]  /*b720*/  ISETP.GT.U32.AND P1, PT, R0, 0x1, PT ;  /* 0x000000010000780c */ /* 0x000fe20003f24070 */
[----:B------:R-:W-:Y:S01]  /*b730*/  IMAD.MOV.U32 R8, RZ, RZ, -0x1 ;  /* 0xffffffffff087424 */ /* 0x000fe200078e00ff */
[----:B------:R-:W-:-:S02]  /*b740*/  LOP3.LUT R4, R4, 0x1, RZ, 0xc0, !PT ;  /* 0x0000000104047812 */ /* 0x000fc400078ec0ff */
[----:B------:R-:W-:Y:S01]  /*b750*/  ISETP.LT.U32.AND P1, PT, R13, 0x2, P1 ;  /* 0x000000020d00780c */ /* 0x000fe20000f21070 */
[----:B------:R-:W0:Y:S01]  /*b760*/  @P3 S2R R6, SR_CgaCtaId ;  /* 0x0000000000063919 */ /* 0x000e220000008800 */
[----:B------:R-:W-:Y:S02]  /*b770*/  @P3 MOV R5, 0x400 ;  /* 0x0000040000053802 */ /* 0x000fe40000000f00 */
[----:B------:R-:W-:Y:S02]  /*b780*/  IADD3.X R17, R17, UR7, RZ, P4, !PT ;  /* 0x0000000711117c10 */ /* 0x000fe4000a7fe4ff */
[----:B------:R-:W-:Y:S02]  /*b790*/  ISETP.GE.U32.AND P4, PT, R16, UR8, PT ;  /* 0x0000000810007c0c */ /* 0x000fe4000bf86070 */
[----:B------:R-:W-:Y:S02]  /*b7a0*/  LOP3.LUT R0, R0, 0x1, RZ, 0xc0, !PT ;  /* 0x0000000100007812 */ /* 0x000fe400078ec0ff */
[----:B------:R-:W-:-:S02]  /*b7b0*/  PRMT R11, RZ, 0x7610, R11 ;  /* 0x00007610ff0b7816 */ /* 0x000fc4000000000b */
[----:B0-----:R-:W-:-:S04]  /*b7c0*/  @P3 LEA R5, R6, R5, 0x18 ;  /* 0x0000000506053211 */ /* 0x001fc800078ec0ff */
[----:B------:R0:W-:Y:S01]  /*b7d0*/  @P3 SYNCS.ARRIVE.TRANS64.A1T0 RZ, [R5+URZ+0x38], RZ ;  /* 0x000038ff05ff39a7 */ /* 0x0001e2000810003f */
[----:B------:R-:W-:Y:S02]  /*b7e0*/  ISETP.NE.U32.AND P3, PT, R4, 0x1, PT ;  /* 0x000000010400780c */ /* 0x000fe40003f65070 */
[----:B------:R-:W-:Y:S02]  /*b7f0*/  SEL R4, RZ, 0x1, !P1 ;  /* 0x00000001ff047807 */ /* 0x000fe40004800000 */
[----:B------:R-:W-:Y:S02]  /*b800*/  ISETP.GE.U32.AND.EX P1, PT, R17, UR9, PT, P4 ;  /* 0x0000000911007c0c */ /* 0x000fe4000bf26140 */
[----:B------:R-:W-:-:S04]  /*b810*/  ISETP.GT.U32.AND P3, PT, R13, 0x1, !P3 ;  /* 0x000000010d00780c */ /* 0x000fc80005f64070 */
[----:B0-----:R-:W-:-:S04]  /*b820*/  SEL R5, RZ, 0x1, !P3 ;  /* 0x00000001ff057807 */ /* 0x001fc80005800000 */
[--C-:B------:R-:W-:Y:S02]  /*b830*/  LOP3.LUT R3, R5, R3, R4.reuse, 0x96, !PT ;  /* 0x0000000305037212 */ /* 0x100fe400078e9604 */
[----:B------:R-:W-:Y:S01]  /*b840*/  PRMT R4, RZ, 0x7610, R4 ;  /* 0x00007610ff047816 */ /* 0x000fe20000000004 */
[----:B------:R-:W-:Y:S06]  /*b850*/  @P1 BRA `(.L_x_271) ;  /* 0x00000004004c1947 */ /* 0x000fec0003800000 */
[----:B------:R-:W-:Y:S01]  /*b860*/  ULDC.64 UR8, c[0x0][0x628] ;  /* 0x00018a0000087ab9 */ /* 0x000fe20000000a00 */
[----:B------:R-:W0:Y:S01]  /*b870*/  S2R R14, SR_CTAID.X ;  /* 0x00000000000e7919 */ /* 0x000e220000002500 */
[----:B------:R-:W-:Y:S01]  /*b880*/  ISETP.NE.U32.AND P1, PT, RZ, UR8, PT ;  /* 0x00000008ff007c0c */ /* 0x000fe2000bf25070 */
[----:B------:R-:W-:Y:S01]  /*b890*/  ULDC UR11, c[0x0][0x630] ;  /* 0x00018c00000b7ab9 */ /* 0x000fe20000000800 */
[----:B------:R-:W-:Y:S01]  /*b8a0*/  IMAD.MOV.U32 R4, RZ, RZ, R16 ;  /* 0x000000ffff047224 */ /* 0x000fe200078e0010 */
[----:B------:R-:W1:Y:S01]  /*b8b0*/  S2R R12, SR_CTAID.Y ;  /* 0x00000000000c7919 */ /* 0x000e620000002600 */
[----:B------:R-:W-:Y:S01]  /*b8c0*/  ISETP.NE.AND.EX P1, PT, RZ, UR9, PT, P1 ;  /* 0x00000009ff007c0c */ /* 0x000fe2000bf25310 */
[----:B------:R-:W-:-:S12]  /*b8d0*/  IMAD.MOV.U32 R5, RZ, RZ, R17 ;  /* 0x000000ffff057224 */ /* 0x000fd800078e0011 */
[----:B------:R-:W-:Y:S05]  /*b8e0*/  @!P1 BRA `(.L_x_272) ;  /* 0x0000000000289947 */ /* 0x000fea0003800000 */
[----:B------:R-:W-:Y:S02]  /*b8f0*/  ULDC UR10, c[0x0][0x634] ;  /* 0x00018d00000a7ab9 */ /* 0x000fe40000000800 */
[----:B------:R-:W-:-:S05]  /*b900*/  IADD3 R9, P1, R16, UR10, RZ ;  /* 0x0000000a10097c10 */ /* 0x000fca000ff3e0ff */
[----:B------:R-:W-:-:S04]  /*b910*/  IMAD.X R15, RZ, RZ, R17, P1 ;  /* 0x000000ffff0f7224 */ /* 0x000fc800008e0611 */
[----:B------:R-:W-:-:S04]  /*b920*/  IMAD.WIDE.U32 R6, R15, UR8, RZ ;  /* 0x000000080f067c25 */ /* 0x000fc8000f8e00ff */
[----:B------:R-:W-:-:S04]  /*b930*/  IMAD.WIDE.U32 R6, P1, R9, UR9, R6 ;  /* 0x0000000909067c25 */ /* 0x000fc8000f820006 */
[----:B------:R-:W-:-:S04]  /*b940*/  IMAD.WIDE.U32 R8, R9, UR8, RZ ;  /* 0x0000000809087c25 */ /* 0x000fc8000f8e00ff */
[----:B------:R-:W-:Y:S01]  /*b950*/  IMAD.X R5, RZ, RZ, RZ, P1 ;  /* 0x000000ffff057224 */ /* 0x000fe200008e06ff */
[----:B------:R-:W-:Y:S01]  /*b960*/  IADD3 RZ, P1, R9, R6, RZ ;  /* 0x0000000609ff7210 */ /* 0x000fe20007f3e0ff */
[----:B------:R-:W-:-:S04]  /*b970*/  IMAD.MOV.U32 R4, RZ, RZ, R7 ;  /* 0x000000ffff047224 */ /* 0x000fc800078e0007 */
[----:B------:R-:W-:-:S08]  /*b980*/  IMAD.WIDE.U32.X R4, R15, UR9, R4, P1 ;  /* 0x000000090f047c25 */ /* 0x000fd000088e0404 */
.L_x_272:
[--C-:B------:R-:W-:Y:S01]  /*b990*/  SHF.R.U64 R8, R4, UR11, R5.reuse ;  /* 0x0000000b04087c19 */ /* 0x100fe20008001205 */
[----:B------:R-:W-:Y:S01]  /*b9a0*/  ULDC.64 UR8, c[0x0][0x620] ;  /* 0x0001880000087ab9 */ /* 0x000fe20000000a00 */
[----:B------:R-:W-:Y:S01]  /*b9b0*/  SHF.R.U32.HI R4, RZ, UR11, R5 ;  /* 0x0000000bff047c19 */ /* 0x000fe20008011605 */
[----:B------:R-:W2:Y:S01]  /*b9c0*/  LDC R25, c[0x0][0x144] ;  /* 0x00005100ff197b82 */ /* 0x000ea20000000800 */
[----:B------:R-:W-:Y:S01]  /*b9d0*/  IADD3 R7, P1, RZ, -R8, RZ ;  /* 0x80000008ff077210 */ /* 0x000fe20007f3e0ff */
[----:B------:R-:W-:Y:S01]  /*b9e0*/  ULDC.64 UR12, c[0x0][0x640] ;  /* 0x00019000000c7ab9 */ /* 0x000fe20000000a00 */
[----:B0-----:R-:W-:Y:S01]  /*b9f0*/  I2FP.F32.U32 R9, R14 ;  /* 0x0000000e00097245 */ /* 0x001fe20000201000 */
[----:B------:R-:W-:Y:S02]  /*ba00*/  ULDC UR10, c[0x0][0x608] ;  /* 0x00018200000a7ab9 */ /* 0x000fe40000000800 */
[----:B------:R-:W-:Y:S01]  /*ba10*/  IMAD.X R4, RZ, RZ, ~R4, P1 ;  /* 0x000000ffff047224 */ /* 0x000fe200008e0e04 */
[----:B------:R-:W-:Y:S01]  /*ba20*/  ISETP.NE.U32.AND P1, PT, RZ, UR12, PT ;  /* 0x0000000cff007c0c */ /* 0x000fe2000bf25070 */
[----:B------:R-:W0:Y:S02]  /*ba30*/  LDC R21, c[0x0][0x148] ;  /* 0x00005200ff157b82 */ /* 0x000e240000000800 */
[----:B------:R-:W-:Y:S01]  /*ba40*/  IMAD R6, R4, UR8, RZ ;  /* 0x0000000804067c24 */ /* 0x000fe2000f8e02ff */
[----:B------:R-:W-:Y:S01]  /*ba50*/  ISETP.NE.AND.EX P1, PT, RZ, UR13, PT, P1 ;  /* 0x0000000dff007c0c */ /* 0x000fe2000bf25310 */
[----:B------:R-:W-:Y:S01]  /*ba60*/  IMAD.WIDE.U32 R4, R7, UR8, R16 ;  /* 0x0000000807047c25 */ /* 0x000fe2000f8e0010 */
[----:B------:R-:W-:-:S03]  /*ba70*/  ULDC UR8, c[0x0][0x150] ;  /* 0x0000540000087ab9 */ /* 0x000fc60000000800 */
[----:B------:R-:W-:Y:S02]  /*ba80*/  IMAD R7, R7, UR9, R6 ;  /* 0x0000000907077c24 */ /* 0x000fe4000f8e0206 */
[----:B------:R-:W-:Y:S01]  /*ba90*/  FMUL R6, R9, UR8 ;  /* 0x0000000809067c20 */ /* 0x000fe20008400000 */
[----:B------:R-:W-:Y:S01]  /*baa0*/  ULDC UR8, c[0x0][0x618] ;  /* 0x0001860000087ab9 */ /* 0x000fe20000000800 */
[----:B------:R-:W-:Y:S01]  /*bab0*/  ULDC UR9, c[0x0][0x154] ;  /* 0x0000550000097ab9 */ /* 0x000fe20000000800 */
[----:B------:R-:W-:-:S03]  /*bac0*/  IMAD.IADD R5, R5, 0x1, R7 ;  /* 0x0000000105057824 */ /* 0x000fc600078e0207 */
[----:B------:R-:W3:Y:S02]  /*bad0*/  F2I.U32.TRUNC.NTZ R6, R6 ;  /* 0x0000000600067305 */ /* 0x000ee4000020f000 */
[----:B------:R-:W-:Y:S02]  /*bae0*/  SHF.R.U64 R9, R4, UR8, R5 ;  /* 0x0000000804097c19 */ /* 0x000fe40008001205 */
[----:B-1----:R-:W-:-:S05]  /*baf0*/  I2FP.F32.U32 R4, R12 ;  /* 0x0000000c00047245 */ /* 0x002fca0000201000 */
[----:B------:R-:W-:Y:S01]  /*bb00*/  FMUL R22, R4, UR9 ;  /* 0x0000000904167c20 */ /* 0x000fe20008400000 */
[----:B------:R-:W-:Y:S01]  /*bb10*/  SHF.R.U32.HI R4, RZ, UR8, R5 ;  /* 0x00000008ff047c19 */ /* 0x000fe20008011605 */
[----:B------:R-:W-:-:S03]  /*bb20*/  ULDC UR8, c[0x0][0x658] ;  /* 0x0001960000087ab9 */ /* 0x000fc60000000800 */
[--C-:B------:R-:W-:Y:S01]  /*bb30*/  SHF.R.U64 R20, R9, UR10, R4.reuse ;  /* 0x0000000a09147c19 */ /* 0x100fe20008001204 */
[----:B------:R-:W1:Y:S01]  /*bb40*/  F2I.U32.TRUNC.NTZ R22, R22 ;  /* 0x0000001600167305 */ /* 0x000e62000020f000 */
[----:B------:R-:W-:Y:S01]  /*bb50*/  SHF.R.U32.HI R5, RZ, UR10, R4 ;  /* 0x0000000aff057c19 */ /* 0x000fe20008011604 */
[----:B---3--:R-:W-:-:S03]  /*bb60*/  IMAD.MOV R6, RZ, RZ, -R6 ;  /* 0x000000ffff067224 */ /* 0x008fc600078e0a06 */
[--C-:B------:R-:W-:Y:S01]  /*bb70*/  SHF.R.U64 R15, R20, UR8, R5.reuse ;  /* 0x00000008140f7c19 */ /* 0x100fe20008001205 */
[----:B--2---:R-:W-:Y:S01]  /*bb80*/  IMAD R14, R25, R6, R14 ;  /* 0x00000006190e7224 */ /* 0x004fe200078e020e */
[----:B------:R-:W-:-:S03]  /*bb90*/  SHF.R.U32.HI R23, RZ, UR8, R5 ;  /* 0x00000008ff177c19 */ /* 0x000fc60008011605 */
[----:B------:R-:W-:Y:S02]  /*bba0*/  IMAD.MOV.U32 R4, RZ, RZ, R15 ;  /* 0x000000ffff047224 */ /* 0x000fe400078e000f */
[----:B------:R-:W-:Y:S01]  /*bbb0*/  IMAD.MOV.U32 R5, RZ, RZ, R23 ;  /* 0x000000ffff057224 */ /* 0x000fe200078e0017 */
[----:B-1----:R-:W-:Y:S06]  /*bbc0*/  @!P1 BRA `(.L_x_273) ;  /* 0x0000000000289947 */ /* 0x002fec0003800000 */
[----:B------:R-:W-:Y:S02]  /*bbd0*/  ULDC UR8, c[0x0][0x64c] ;  /* 0x0001930000087ab9 */ /* 0x000fe40000000800 */
[----:B------:R-:W-:-:S05]  /*bbe0*/  IADD3 R5, P1, R15, UR8, RZ ;  /* 0x000000080f057c10 */ /* 0x000fca000ff3e0ff */
[----:B------:R-:W-:-:S04]  /*bbf0*/  IMAD.X R23, RZ, RZ, R23, P1 ;  /* 0x000000ffff177224 */ /* 0x000fc800008e0617 */
[----:B------:R-:W-:-:S04]  /*bc00*/  IMAD.WIDE.U32 R6, R23, UR12, RZ ;  /* 0x0000000c17067c25 */ /* 0x000fc8000f8e00ff */
[----:B------:R-:W-:-:S04]  /*bc10*/  IMAD.WIDE.U32 R6, P1, R5, UR13, R6 ;  /* 0x0000000d05067c25 */ /* 0x000fc8000f820006 */
[----:B------:R-:W-:-:S04]  /*bc20*/  IMAD.WIDE.U32 R4, R5, UR12, RZ ;  /* 0x0000000c05047c25 */ /* 0x000fc8000f8e00ff */
[----:B------:R-:W-:Y:S01]  /*bc30*/  IMAD.MOV.U32 R4, RZ, RZ, R7 ;  /* 0x000000ffff047224 */ /* 0x000fe200078e0007 */
[----:B------:R-:W-:Y:S01]  /*bc40*/  IADD3 RZ, P3, R5, R6, RZ ;  /* 0x0000000605ff7210 */ /* 0x000fe20007f7e0ff */
[----:B------:R-:W-:-:S04]  /*bc50*/  IMAD.X R5, RZ, RZ, RZ, P1 ;  /* 0x000000ffff057224 */ /* 0x000fc800008e06ff */
[----:B------:R-:W-:-:S08]  /*bc60*/  IMAD.WIDE.U32.X R4, R23, UR13, R4, P3 ;  /* 0x0000000d17047c25 */ /* 0x000fd000098e0404 */
.L_x_273:
[----:B------:R-:W-:Y:S01]  /*bc70*/  ISETP.NE.AND P1, PT, R2, 0x1, PT ;  /* 0x000000010200780c */ /* 0x000fe20003f25270 */
[----:B------:R-:W-:Y:S01]  /*bc80*/  ULDC UR8, c[0x0][0x648] ;  /* 0x0001920000087ab9 */ /* 0x000fe20000000800 */
[----:B------:R-:W-:Y:S01]  /*bc90*/  LOP3.LUT R20, R20, UR6, RZ, 0xc0, !PT ;  /* 0x0000000614147c12 */ /* 0x000fe2000f8ec0ff */
[----:B------:R-:W-:Y:S01]  /*bca0*/  IMAD.MOV R22, RZ, RZ, -R22 ;  /* 0x000000ffff167224 */ /* 0x000fe200078e0a16 */
[----:B------:R-:W-:Y:S01]  /*bcb0*/  SHF.R.U64 R5, R4, UR8, R5 ;  /* 0x0000000804057c19 */ /* 0x000fe20008001205 */
[----:B------:R-:W-:Y:S01]  /*bcc0*/  ULDC UR8, c[0x0][0x638] ;  /* 0x00018e0000087ab9 */ /* 0x000fe20000000800 */
[----:B------:R-:W-:Y:S01]  /*bcd0*/  LOP3.LUT R6, R9, UR4, RZ, 0xc0, !PT ;  /* 0x0000000409067c12 */ /* 0x000fe2000f8ec0ff */
[----:B------:R-:W-:Y:S02]  /*bce0*/  ULDC UR9, c[0x0][0x610] ;  /* 0x0001840000097ab9 */ /* 0x000fe40000000800 */
[----:B------:R-:W-:Y:S02]  /*bcf0*/  IMAD.MOV R4, RZ, RZ, -R5 ;  /* 0x000000ffff047224 */ /* 0x000fe400078e0a05 */
[----:B------:R-:W-:-:S02]  /*bd00*/  IMAD R5, R5, UR5, R20 ;  /* 0x0000000505057c24 */ /* 0x000fc4000f8e0214 */
[----:B0-----:R-:W-:Y:S02]  /*bd10*/  @P1 IMAD R14, R21, R22, R12 ;  /* 0x00000016150e1224 */ /* 0x001fe400078e020c */
[----:B------:R-:W-:Y:S01]  /*bd20*/  IMAD R15, R4, UR8, R15 ;  /* 0x00000008040f7c24 */ /* 0x000fe2000f8e020f */
[----:B------:R-:W-:Y:S01]  /*bd30*/  ULDC UR8, c[0x0][0x600] ;  /* 0x0001800000087ab9 */ /* 0x000fe20000000800 */
[----:B------:R-:W-:Y:S02]  /*bd40*/  IMAD R14, R5, UR9, R14 ;  /* 0x00000009050e7c24 */ /* 0x000fe4000f8e020e */
[----:B------:R-:W-:Y:S02]  /*bd50*/  IMAD R15, R15, UR8, R6 ;  /* 0x000000080f0f7c24 */ /* 0x000fe4000f8e0206 */
[----:B------:R-:W-:-:S03]  /*bd60*/  IMAD.MOV.U32 R4, RZ, RZ, 0x1 ;  /* 0x00000001ff047424 */ /* 0x000fc600078e00ff */
[----:B------:R-:W-:Y:S02]  /*bd70*/  SEL R9, R15, R14, !P1 ;  /* 0x0000000e0f097207 */ /* 0x000fe40004800000 */
[----:B------:R-:W-:-:S07]  /*bd80*/  SEL R7, R14, R15, !P1 ;  /* 0x0000000f0e077207 */ /* 0x000fce0004800000 */
.L_x_271:
[----:B------:R-:W-:Y:S05]  /*bd90*/  BSYNC B1 ;  /* 0x0000000000017941 */ /* 0x000fea0003800000 */
.L_x_270:
[----:B------:R-:W-:-:S13]  /*bda0*/  LOP3.LUT P1, RZ, R4, 0xff, RZ, 0xc0, !PT ;  /* 0x000000ff04ff7812 */ /* 0x000fda000782c0ff */
[----:B------:R-:W-:Y:S05]  /*bdb0*/  @P1 BRA `(.L_x_274) ;  /* 0xfffffff400181947 */ /* 0x000fea000383ffff */
[----:B------:R-:W-:Y:S05]  /*bdc0*/  BSYNC B0 ;  /* 0x0000000000007941 */ /* 0x000fea0003800000 */
.L_x_262:
[----:B------:R-:W-:-:S03]  /*bdd0*/  UMOV UR8, 0xffffffff ;  /* 0xffffffff00087882 */ /* 0x000fc60000000000 */
[----:B------:R-:W-:Y:S05]  /*bde0*/  BRA.DIV UR8, `(.L_x_275) ;  /* 0x0000000208cc7947 */ /* 0x000fea000b800000 */
[----:B------:R-:W-:-:S13]  /*bdf0*/  ELECT P6, URZ, PT ;  /* 0x00000000003f782f */ /* 0x000fda00038c0000 */
.L_x_287:
[----:B------:R-:W-:Y:S04]  /*be00*/  BSSY B0, `(.L_x_276) ;  /* 0x0000019000007945 */ /* 0x000fe80003800000 */
[----:B------:R-:W-:Y:S05]  /*be10*/  @!P6 BRA `(.L_x_277) ;  /* 0x00000000005ce947 */ /* 0x000fea0003800000 */
[----:B------:R-:W-:-:S04]  /*be20*/  LOP3.LUT R19, R19, 0x2, RZ, 0xfc, !PT ;  /* 0x0000000213137812 */ /* 0x000fc800078efcff */
[----:B------:R-:W-:-:S13]  /*be30*/  ISETP.NE.AND P0, PT, R19, 0x3, PT ;  /* 0x000000031300780c */ /* 0x000fda0003f05270 */
[----:B------:R-:W-:Y:S05]  /*be40*/  @!P0 BRA `(.L_x_278) ;  /* 0x0000000000048947 */ /* 0x000fea0003800000 */
[----:B------:R-:W-:Y:S01]  /*be50*/  BPT.TRAP 0x1 ;  /* 0x000000040000795c */ /* 0x000fe20000300000 */
.L_x_278:
[----:B------:R-:W0:Y:S01]  /*be60*/  S2R R5, SR_CgaCtaId ;  /* 0x0000000000057919 */ /* 0x000e220000008800 */
[----:B------:R-:W-:Y:S02]  /*be70*/  MOV R2, 0x400 ;  /* 0x0000040000027802 */ /* 0x000fe40000000f00 */
[----:B------:R-:W-:Y:S02]  /*be80*/  SHF.L.U32 R4, R3, 0x1f, RZ ;  /* 0x0000001f03047819 */ /* 0x000fe400000006ff */
[----:B0-----:R-:W-:-:S05]  /*be90*/  LEA R5, R5, R2, 0x18 ;  /* 0x0000000205057211 */ /* 0x001fca00078ec0ff */
[----:B------:R-:W-:-:S04]  /*bea0*/  VIADD R5, R5, 0x10 ;  /* 0x0000001005057836 */ /* 0x000fc80000000000 */
[C---:B------:R-:W-:Y:S02]  /*beb0*/  IMAD R7, R0.reuse, 0x8, R5 ;  /* 0x0000000800077824 */ /* 0x040fe400078e0205 */
[----:B------:R-:W-:Y:S02]  /*bec0*/  VIADD R0, R0, 0x1 ;  /* 0x0000000100007836 */ /* 0x000fe40000000000 */
[----:B------:R-:W0:Y:S03]  /*bed0*/  SYNCS.PHASECHK.TRANS64.TRYWAIT P0, [R7+URZ], R4 ;  /* 0x00000004070075a7 */ /* 0x000e26000800017f */
[----:B------:R-:W-:-:S04]  /*bee0*/  ISETP.NE.AND P1, PT, R0, 0x2, PT ;  /* 0x000000020000780c */ /* 0x000fc80003f25270 */
[----:B------:R-:W-:Y:S02]  /*bef0*/  SEL R2, RZ, 0x1, P1 ;  /* 0x00000001ff027807 */ /* 0x000fe40000800000 */
[----:B------:R-:W-:Y:S02]  /*bf00*/  SEL R0, R0, RZ, P1 ;  /* 0x000000ff00007207 */ /* 0x000fe40000800000 */
[----:B------:R-:W-:Y:S01]  /*bf10*/  LOP3.LUT R2, R3, R2, RZ, 0x3c, !PT ;  /* 0x0000000203027212 */ /* 0x000fe200078e3cff */
[----:B0-----:R-:W-:Y:S06]  /*bf20*/  @!P0 BRA `(.L_x_279) ;  /* 0x00000000009c8947 */ /* 0x001fec0003800000 */
.L_x_288:
[----:B------:R-:W-:Y:S01]  /*bf30*/  IMAD R5, R0, 0x8, R5 ;  /* 0x0000000800057824 */ /* 0x000fe200078e0205 */
[----:B------:R-:W-:-:S07]  /*bf40*/  SHF.L.U32 R0, R2, 0x1f, RZ ;  /* 0x0000001f02007819 */ /* 0x000fce00000006ff */
.L_x_280:
[----:B-1----:R1:W2:Y:S02]  /*bf50*/  SYNCS.PHASECHK.TRANS64.TRYWAIT P0, [R5+URZ], R0 ;  /* 0x00000000050075a7 */ /* 0x0022a4000800017f */
[----:B--2---:R-:W-:Y:S05]  /*bf60*/  @!P0 NANOSLEEP.SYNCS 0x989680 ;  /* 0x009896800000895d */ /* 0x004fea0003900000 */
[----:B------:R-:W2:Y:S02]  /*bf70*/  @!P0 SYNCS.PHASECHK.TRANS64 P0, [R5+URZ], R0 ;  /* 0x00000000050085a7 */ /* 0x000ea4000800007f */
[----:B--2---:R-:W-:Y:S05]  /*bf80*/  @!P0 BRA `(.L_x_280) ;  /* 0xfffffffc00f08947 */ /* 0x004fea000383ffff */
.L_x_277:
[----:B------:R-:W-:Y:S05]  /*bf90*/  BSYNC B0 ;  /* 0x0000000000007941 */ /* 0x000fea0003800000 */
.L_x_276:
[----:B------:R-:W-:Y:S05]  /*bfa0*/  EXIT ;  /* 0x000000000000794d */ /* 0x000fea0003800000 */
.L_x_17:
[----:B----4-:R4:W0:Y:S02]  /*bfb0*/  SYNCS.PHASECHK.TRANS64.TRYWAIT P1, [R3+URZ], R0 ;  /* 0x00000000030075a7 */ /* 0x010824000802017f */
[----:B0-----:R-:W-:Y:S05]  /*bfc0*/  @!P1 NANOSLEEP.SYNCS 0x989680 ;  /* 0x009896800000995d */ /* 0x001fea0003900000 */
[----:B------:R-:W0:Y:S02]  /*bfd0*/  @!P1 SYNCS.PHASECHK.TRANS64 P1, [R3+URZ], R0 ;  /* 0x00000000030095a7 */ /* 0x000e24000802007f */
[----:B0-----:R-:W-:Y:S05]  /*bfe0*/  @!P1 BRA `(.L_x_17) ;  /* 0xfffffffc00f09947 */ /* 0x001fea000383ffff */
[----:B------:R-:W-:Y:S05]  /*bff0*/  BRA `(.L_x_16) ;  /* 0xffffff5000887947 */ /* 0x000fea000383ffff */
.L_x_22:
[----:B-1----:R1:W3:Y:S02]  /*c000*/  SYNCS.PHASECHK.TRANS64.TRYWAIT P1, [R5+URZ], R4 ;  /* 0x00000004050075a7 */ /* 0x0022e4000802017f */
[----:B---3--:R-:W-:Y:S05]  /*c010*/  @!P1 NANOSLEEP.SYNCS 0x989680 ;  /* 0x009896800000995d */ /* 0x008fea0003900000 */
[----:B------:R-:W3:Y:S02]  /*c020*/  @!P1 SYNCS.PHASECHK.TRANS64 P1, [R5+URZ], R4 ;  /* 0x00000004050095a7 */ /* 0x000ee4000802007f */
[----:B---3--:R-:W-:Y:S05]  /*c030*/  @!P1 BRA `(.L_x_22) ;  /* 0xfffffffc00f09947 */ /* 0x008fea000383ffff */
[----:B------:R-:W-:Y:S05]  /*c040*/  BRA `(.L_x_21) ;  /* 0xffffff6800bc7947 */ /* 0x000fea000383ffff */
.L_x_263:
[----:B------:R-:W-:Y:S01]  /*c050*/  BSSY B1, `(.L_x_281) ;  /* 0x0000006000017945 */ /* 0x000fe20003800000 */
[----:B------:R-:W-:-:S07]  /*c060*/  IMAD.MOV.U32 R15, RZ, RZ, -0x1 ;  /* 0xffffffffff0f7424 */ /* 0x000fce00078e00ff */
[----:B------:R-:W-:Y:S05]  /*c070*/  WARPSYNC.COLLECTIVE R15, `(.L_x_282) ;  /* 0x000000000f0c7348 */ /* 0x000fea0003c00000 */
[----:B------:R-:W-:Y:S02]  /*c080*/  ELECT P6, UR62, PT ;  /* 0x00000000003e782f */ /* 0x000fe400038c0000 */
[----:B------:R-:W-:Y:S01]  /*c090*/  MOV R14, UR62 ;  /* 0x0000003e000e7c02 */ /* 0x000fe20008000f00 */
[----:B------:R-:W-:Y:S10]  /*c0a0*/  ENDCOLLECTIVE ;  /* 0x000000000000791b */ /* 0x000ff40003800000 */
.L_x_282:
[----:B------:R-:W-:Y:S05]  /*c0b0*/  BSYNC B1 ;  /* 0x0000000000017941 */ /* 0x000fea0003800000 */
.L_x_281:
[----:B------:R-:W-:Y:S05]  /*c0c0*/  BRA `(.L_x_283) ;  /* 0xfffffff000607947 */ /* 0x000fea000383ffff */
.L_x_266:
[----:B0-----:R0:W1:Y:S02]  /*c0d0*/  SYNCS.PHASECHK.TRANS64.TRYWAIT P1, [R12+URZ+0x10], R7 ;  /* 0x000010070c0075a7 */ /* 0x001064000802017f */
[----:B-1----:R-:W-:Y:S05]  /*c0e0*/  @!P1 NANOSLEEP.SYNCS 0x989680 ;  /* 0x009896800000995d */ /* 0x002fea0003900000 */
[----:B------:R-:W1:Y:S02]  /*c0f0*/  @!P1 SYNCS.PHASECHK.TRANS64 P1, [R12+URZ+0x10], R7 ;  /* 0x000010070c0095a7 */ /* 0x000e64000802007f */
[----:B-1----:R-:W-:Y:S05]  /*c100*/  @!P1 BRA `(.L_x_266) ;  /* 0xfffffffc00f09947 */ /* 0x002fea000383ffff */
[----:B------:R-:W-:Y:S05]  /*c110*/  BRA `(.L_x_284) ;  /* 0xfffffff000947947 */ /* 0x000fea000383ffff */
.L_x_275:
[----:B------:R-:W-:Y:S01]  /*c120*/  BSSY B0, `(.L_x_285) ;  /* 0x0000006000007945 */ /* 0x000fe20003800000 */
[----:B------:R-:W-:-:S07]  /*c130*/  IMAD.MOV.U32 R15, RZ, RZ, -0x1 ;  /* 0xffffffffff0f7424 */ /* 0x000fce00078e00ff */
[----:B------:R-:W-:Y:S05]  /*c140*/  WARPSYNC.COLLECTIVE R15, `(.L_x_286) ;  /* 0x000000000f0c7348 */ /* 0x000fea0003c00000 */
[----:B------:R-:W-:Y:S02]  /*c150*/  ELECT P6, UR62, PT ;  /* 0x00000000003e782f */ /* 0x000fe400038c0000 */
[----:B------:R-:W-:Y:S01]  /*c160*/  MOV R14, UR62 ;  /* 0x0000003e000e7c02 */ /* 0x000fe20008000f00 */
[----:B------:R-:W-:Y:S10]  /*c170*/  ENDCOLLECTIVE ;  /* 0x000000000000791b */ /* 0x000ff40003800000 */
.L_x_286:
[----:B------:R-:W-:Y:S05]  /*c180*/  BSYNC B0 ;  /* 0x0000000000007941 */ /* 0x000fea0003800000 */
.L_x_285:
[----:B------:R-:W-:Y:S05]  /*c190*/  BRA `(.L_x_287) ;  /* 0xfffffffc00187947 */ /* 0x000fea000383ffff */
.L_x_279:
[----:B0-----:R0:W1:Y:S02]  /*c1a0*/  SYNCS.PHASECHK.TRANS64.TRYWAIT P0, [R7+URZ], R4 ;  /* 0x00000004070075a7 */ /* 0x001064000800017f */
[----:B-1----:R-:W-:Y:S05]  /*c1b0*/  @!P0 NANOSLEEP.SYNCS 0x989680 ;  /* 0x009896800000895d */ /* 0x002fea0003900000 */
[----:B------:R-:W1:Y:S02]  /*c1c0*/  @!P0 SYNCS.PHASECHK.TRANS64 P0, [R7+URZ], R4 ;  /* 0x00000004070085a7 */ /* 0x000e64000800007f */
[----:B-1----:R-:W-:Y:S05]  /*c1d0*/  @!P0 BRA `(.L_x_279) ;  /* 0xfffffffc00f08947 */ /* 0x002fea000383ffff */
[----:B------:R-:W-:Y:S05]  /*c1e0*/  BRA `(.L_x_288) ;  /* 0xfffffffc00507947 */ /* 0x000fea000383ffff */
.L_x_289:
[----:B------:R-:W-:-:S00]  /*c1f0*/  BRA `(.L_x_289) ;  /* 0xfffffffc00fc7947 */ /* 0x000fc0000383ffff */
[----:B------:R-:W-:-:S00]  /*c200*/  NOP ;  /* 0x0000000000007918 */ /* 0x000fc00000000000 */
[----:B------:R-:W-:-:S00]  /*c210*/  NOP ;  /* 0x0000000000007918 */ /* 0x000fc00000000000 */
[----:B------:R-:W-:-:S00]  /*c220*/  NOP ;  /* 0x0000000000007918 */ /* 0x000fc00000000000 */
[----:B------:R-:W-:-:S00]  /*c230*/  NOP ;  /* 0x0000000000007918 */ /* 0x000fc00000000000 */
[----:B------:R-:W-:-:S00]  /*c240*/  NOP ;  /* 0x0000000000007918 */ /* 0x000fc00000000000 */
[----:B------:R-:W-:-:S00]  /*c250*/  NOP ;  /* 0x0000000000007918 */ /* 0x000fc00000000000 */
[----:B------:R-:W-:-:S00]  /*c260*/  NOP ;  /* 0x0000000000007918 */ /* 0x000fc00000000000 */
[----:B------:R-:W-:-:S00]  /*c270*/  NOP ;  /* 0x0000000000007918 */ /* 0x000fc00000000000 */
.L_x_290:


//--------------------- .nv.global.init           --------------------------
	.section	.nv.global.init,"aw",@progbits
.nv.global.init:
	.type		$str$22,@object
	.size		$str$22,($str$23 - $str$22)
$str$22:
        /*0000*/ 	.byte	0x6b, 0x5f, 0x74, 0x69, 0x6c, 0x65, 0x5f, 0x63, 0x6f, 0x75, 0x6e, 0x74, 0x20, 0x3e, 0x3d, 0x20
        /*0010*/ 	.byte	0x31, 0x00
	.type		$str$23,@object
	.size		$str$23,(__unnamed_1 - $str$23)
$str$23:
        /*0012*/ 	.byte	0x2f, 0x74, 0x6d, 0x70, 0x2f, 0x63, 0x75, 0x74, 0x6c, 0x61, 0x73, 0x73, 0x5f, 0x73, 0x77, 0x65
        /*0022*/ 	.byte	0x65, 0x70, 0x5f, 0x73, 0x72, 0x63, 0x2f, 0x69, 0x6e, 0x63, 0x6c, 0x75, 0x64, 0x65, 0x2f, 0x63
        /*0032*/ 	.byte	0x75, 0x74, 0x6c, 0x61, 0x73, 0x73, 0x2f, 0x67, 0x65, 0x6d, 0x6d, 0x2f, 0x63, 0x6f, 0x6c, 0x6c
        /*0042*/ 	.byte	0x65, 0x63, 0x74, 0x69, 0x76, 0x65, 0x2f, 0x73, 0x6d, 0x39, 0x30, 0x5f, 0x6d, 0x6d, 0x61, 0x5f
        /*0052*/ 	.byte	0x74, 0x6d, 0x61, 0x5f, 0x67, 0x6d, 0x6d, 0x61, 0x5f, 0x73, 0x73, 0x5f, 0x77, 0x61, 0x72, 0x70
        /*0062*/ 	.byte	0x73, 0x70, 0x65, 0x63, 0x69, 0x61, 0x6c, 0x69, 0x7a, 0x65, 0x64, 0x2e, 0x68, 0x70, 0x70, 0x00
	.type		__unnamed_1,@object
	.size		__unnamed_1,(.L_0 - __unnamed_1)
__unnamed_1:
        /*0072*/ 	.byte	0x76, 0x6f, 0x69, 0x64, 0x20, 0x63, 0x75, 0x74, 0x6c, 0x61, 0x73, 0x73, 0x3a, 0x3a, 0x67, 0x65
        /* <DEDUP_REMOVED lines=172> */
        /*0b42*/ 	.byte	0x74, 0x79, 0x5d, 0x00
.L_0:


//--------------------- .nv.shared._ZN7cutlass13device_kernelINS_4gemm6kernel13GemmUniversalIN4cute5tupleIJiiiiEEENS1_10collective13CollectiveMmaINS1_34MainloopSm90TmaGmmaWarpSpecializedILi2ENS5_IJNS4_1CILi1EEESB_SB_EEENS1_35KernelTmaWarpSpecializedCooperativeEEENS5_IJNSA_ILi128EEENSA_ILi224EEENSA_ILi256EEEEEEaNS5_IJlSB_lEEEaSJ_NS4_8TiledMMAINS4_8MMA_AtomIJNS4_4SM904GMMA26MMA_64x32x32_S32S8S8_SS_TNEEEENS4_6LayoutINS5_IJNSA_ILi2EEESB_SB_EEENS5_IJSB_NSA_ILi0EEEST_EEEEENS5_IJNS4_10UnderscoreESW_SW_EEEEENS4_13SM90_TMA_LOADENS4_14ComposedLayoutINS4_7SwizzleILi3ELi4ELi3EEENS4_18smem_ptr_flag_bitsILi8EEENSQ_INS5_IJNSA_ILi8EEESF_EEENS5_IJSF_SB_EEEEEEEvNS4_8identityESZ_S19_vS1A_EENS_8epilogue10collective6detail29Sm90TmaWarpSpecializedAdapterINS1D_15DefaultEpilogueIaSJ_SJ_NS1C_6thread17LinearCombinationIaLi1EiiLNS1H_9ScaleType4KindE0ELNS_15FloatRoundStyleE2EaEENS1_15EpilogueDefaultEEEEEvvEEEEvNT_6ParamsE --------------------------
	.section	.nv.shared._ZN7cutlass13device_kernelINS_4gemm6kernel13GemmUniversalIN4cute5tupleIJiiiiEEENS1_10collective13CollectiveMmaINS1_34MainloopSm90TmaGmmaWarpSpecializedILi2ENS5_IJNS4_1CILi1EEESB_SB_EEENS1_35KernelTmaWarpSpecializedCooperativeEEENS5_IJNSA_ILi128EEENSA_ILi224EEENSA_ILi256EEEEEEaNS5_IJlSB_lEEEaSJ_NS4_8TiledMMAINS4_8MMA_AtomIJNS4_4SM904GMMA26MMA_64x32x32_S32S8S8_SS_TNEEEENS4_6LayoutINS5_IJNSA_ILi2EEESB_SB_EEENS5_IJSB_NSA_ILi0EEEST_EEEEENS5_IJNS4_10UnderscoreESW_SW_EEEEENS4_13SM90_TMA_LOADENS4_14ComposedLayoutINS4_7SwizzleILi3ELi4ELi3EEENS4_18smem_ptr_flag_bitsILi8EEENSQ_INS5_IJNSA_ILi8EEESF_EEENS5_IJSF_SB_EEEEEEEvNS4_8identityESZ_S19_vS1A_EENS_8epilogue10collective6detail29Sm90TmaWarpSpecializedAdapterINS1D_15DefaultEpilogueIaSJ_SJ_NS1C_6thread17LinearCombinationIaLi1EiiLNS1H_9ScaleType4KindE0ELNS_15FloatRoundStyleE2EaEENS1_15EpilogueDefaultEEEEEvvEEEEvNT_6ParamsE,"aw",@nobits
	.sectionflags	@""
	.align	16
	.zero		1024


//--------------------- .nv.shared.reserved.0     --------------------------
	.section	.nv.shared.reserved.0,"aw",@nobits
	.weak		__nv_reservedSMEM_offset_0_alias
	.size		__nv_reservedSMEM_offset_0_alias, 0, 0
	.other		__nv_reservedSMEM_offset_0_alias,@"STO_CUDA_RESERVED_SHARED STV_DEFAULT"
__nv_reservedSMEM_offset_0_alias:
	.zero		0


//--------------------- .nv.global                --------------------------
	.section	.nv.global,"aw",@nobits
.nv.global:
	.type		_ZN40_INTERNAL_b94d25f0_4_k_cu_e4c23fee_175184cute1_E,@object
	.size		_ZN40_INTERNAL_b94d25f0_4_k_cu_e4c23fee_175184cute1_E,(_ZN40_INTERNAL_b94d25f0_4_k_cu_e4c23fee_175184cuda3std3__45__cpo6cbeginE - _ZN40_INTERNAL_b94d25f0_4_k_cu_e4c23fee_175184cute1_E)
_ZN40_INTERNAL_b94d25f0_4_k_cu_e4c23fee_175184cute1_E:
	.zero		1
	.type		_ZN40_INTERNAL_b94d25f0_4_k_cu_e4c23fee_175184cuda3std3__45__cpo6cbeginE,@object
	.size		_ZN40_INTERNAL_b94d25f0_4_k_cu_e4c23fee_175184cuda3std3__45__cpo6cbeginE,(_ZN40_INTERNAL_b94d25f0_4_k_cu_e4c23fee_175184cuda3std3__48in_placeE - _ZN40_INTERNAL_b94d25f0_4_k_cu_e4c23fee_175184cuda3std3__45__cpo6cbeginE)
_ZN40_INTERNAL_b94d25f0_4_k_cu_e4c23fee_175184cuda3std3__45__cpo6cbeginE:
	.zero		1
	.type		_ZN40_INTERNAL_b94d25f0_4_k_cu_e4c23fee_175184cuda3std3__48in_placeE,@object
	.size		_ZN40_INTERNAL_b94d25f0_4_k_cu_e4c23fee_175184cuda3std3__48in_placeE,(_ZN40_INTERNAL_b94d25f0_4_k_cu_e4c23fee_175184cuda3std6ranges3__45__cpo9iter_moveE - _ZN40_INTERNAL_b94d25f0_4_k_cu_e4c23fee_175184cuda3std3__48in_placeE)
_ZN40_INTERNAL_b94d25f0_4_k_cu_e4c23fee_175184cuda3std3__48in_placeE:
	.zero		1
	.type		_ZN40_INTERNAL_b94d25f0_4_k_cu_e4c23fee_175184cuda3std6ranges3__45__cpo9iter_moveE,@object
	.size		_ZN40_INTERNAL_b94d25f0_4_k_cu_e4c23fee_175184cuda3std6ranges3__45__cpo9iter_moveE,(_ZN40_INTERNAL_b94d25f0_4_k_cu_e4c23fee_175184cuda3std3__45__cpo5beginE - _ZN40_INTERNAL_b94d25f0_4_k_cu_e4c23fee_175184cuda3std6ranges3__45__cpo9iter_moveE)
_ZN40_INTERNAL_b94d25f0_4_k_cu_e4c23fee_175184cuda3std6ranges3__45__cpo9iter_moveE:
	.zero		1
	.type		_ZN40_INTERNAL_b94d25f0_4_k_cu_e4c23fee_175184cuda3std3__45__cpo5beginE,@object
	.size		_ZN40_INTERNAL_b94d25f0_4_k_cu_e4c23fee_175184cuda3std3__45__cpo5beginE,(_ZN40_INTERNAL_b94d25f0_4_k_cu_e4c23fee_175184cuda3std3__442_GLOBAL__N__b94d25f0_4_k_cu_e4c23fee_175186ignoreE - _ZN40_INTERNAL_b94d25f0_4_k_cu_e4c23fee_175184cuda3std3__45__cpo5beginE)
_ZN40_INTERNAL_b94d25f0_4_k_cu_e4c23fee_175184cuda3std3__45__cpo5beginE:
	.zero		1
	.type		_ZN40_INTERNAL_b94d25f0_4_k_cu_e4c23fee_175184cuda3std3__442_GLOBAL__N__b94d25f0_4_k_cu_e4c23fee_175186ignoreE,@object
	.size		_ZN40_INTERNAL_b94d25f0_4_k_cu_e4c23fee_175184cuda3std3__442_GLOBAL__N__b94d25f0_4_k_cu_e4c23fee_175186ignoreE,(_ZN40_INTERNAL_b94d25f0_4_k_cu_e4c23fee_175184cute7productE - _ZN40_INTERNAL_b94d25f0_4_k_cu_e4c23fee_175184cuda3std3__442_GLOBAL__N__b94d25f0_4_k_cu_e4c23fee_175186ignoreE)
_ZN40_INTERNAL_b94d25f0_4_k_cu_e4c23fee_175184cuda3std3__442_GLOBAL__N__b94d25f0_4_k_cu_e4c23fee_175186ignoreE:
	.zero		1
	.type		_ZN40_INTERNAL_b94d25f0_4_k_cu_e4c23fee_175184cute7productE,@object
	.size		_ZN40_INTERNAL_b94d25f0_4_k_cu_e4c23fee_175184cute7productE,(_ZN40_INTERNAL_b94d25f0_4_k_cu_e4c23fee_175184cuda3std3__45__cpo3endE - _ZN40_INTERNAL_b94d25f0_4_k_cu_e4c23fee_175184cute7productE)
_ZN40_INTERNAL_b94d25f0_4_k_cu_e4c23fee_175184cute7productE:
	.zero		1
	.type		_ZN40_INTERNAL_b94d25f0_4_k_cu_e4c23fee_175184cuda3std3__45__cpo3endE,@object
	.size		_ZN40_INTERNAL_b94d25f0_4_k_cu_e4c23fee_175184cuda3std3__45__cpo3endE,(_ZN40_INTERNAL_b94d25f0_4_k_cu_e4c23fee_175184cuda3std3__419piecewise_constructE - _ZN40_INTERNAL_b94d25f0_4_k_cu_e4c23fee_175184cuda3std3__45__cpo3endE)
_ZN40_INTERNAL_b94d25f0_4_k_cu_e4c23fee_175184cuda3std3__45__cpo3endE:
	.zero		1
	.type		_ZN40_INTERNAL_b94d25f0_4_k_cu_e4c23fee_175184cuda3std3__419piecewise_constructE,@object
	.size		_ZN40_INTERNAL_b94d25f0_4_k_cu_e4c23fee_175184cuda3std3__419piecewise_constructE,(_ZN40_INTERNAL_b94d25f0_4_k_cu_e4c23fee_175184cuda3std3__45__cpo4cendE - _ZN40_INTERNAL_b94d25f0_4_k_cu_e4c23fee_175184cuda3std3__419piecewise_constructE)
_ZN40_INTERNAL_b94d25f0_4_k_cu_e4c23fee_175184cuda3std3__419piecewise_constructE:
	.zero		1
	.type		_ZN40_INTERNAL_b94d25f0_4_k_cu_e4c23fee_175184cuda3std3__45__cpo4cendE,@object
	.size		_ZN40_INTERNAL_b94d25f0_4_k_cu_e4c23fee_175184cuda3std3__45__cpo4cendE,(_ZN40_INTERNAL_b94d25f0_4_k_cu_e4c23fee_175184cuda3std6ranges3__45__cpo4swapE - _ZN40_INTERNAL_b94d25f0_4_k_cu_e4c23fee_175184cuda3std3__45__cpo4cendE)
_ZN40_INTERNAL_b94d25f0_4_k_cu_e4c23fee_175184cuda3std3__45__cpo4cendE:
	.zero		1
	.type		_ZN40_INTERNAL_b94d25f0_4_k_cu_e4c23fee_175184cuda3std6ranges3__45__cpo4swapE,@object
	.size		_ZN40_INTERNAL_b94d25f0_4_k_cu_e4c23fee_175184cuda3std6ranges3__45__cpo4swapE,(.L_8 - _ZN40_INTERNAL_b94d25f0_4_k_cu_e4c23fee_175184cuda3std6ranges3__45__cpo4swapE)
_ZN40_INTERNAL_b94d25f0_4_k_cu_e4c23fee_175184cuda3std6ranges3__45__cpo4swapE:
	.zero		1
.L_8:


//--------------------- .nv.constant0._ZN7cutlass13device_kernelINS_4gemm6kernel13GemmUniversalIN4cute5tupleIJiiiiEEENS1_10collective13CollectiveMmaINS1_34MainloopSm90TmaGmmaWarpSpecializedILi2ENS5_IJNS4_1CILi1EEESB_SB_EEENS1_35KernelTmaWarpSpecializedCooperativeEEENS5_IJNSA_ILi128EEENSA_ILi224EEENSA_ILi256EEEEEEaNS5_IJlSB_lEEEaSJ_NS4_8TiledMMAINS4_8MMA_AtomIJNS4_4SM904GMMA26MMA_64x32x32_S32S8S8_SS_TNEEEENS4_6LayoutINS5_IJNSA_ILi2EEESB_SB_EEENS5_IJSB_NSA_ILi0EEEST_EEEEENS5_IJNS4_10UnderscoreESW_SW_EEEEENS4_13SM90_TMA_LOADENS4_14ComposedLayoutINS4_7SwizzleILi3ELi4ELi3EEENS4_18smem_ptr_flag_bitsILi8EEENSQ_INS5_IJNSA_ILi8EEESF_EEENS5_IJSF_SB_EEEEEEEvNS4_8identityESZ_S19_vS1A_EENS_8epilogue10collective6detail29Sm90TmaWarpSpecializedAdapterINS1D_15DefaultEpilogueIaSJ_SJ_NS1C_6thread17LinearCombinationIaLi1EiiLNS1H_9ScaleType4KindE0ELNS_15FloatRoundStyleE2EaEENS1_15EpilogueDefaultEEEEEvvEEEEvNT_6ParamsE --------------------------
	.section	.nv.constant0._ZN7cutlass13device_kernelINS_4gemm6kernel13GemmUniversalIN4cute5tupleIJiiiiEEENS1_10collective13CollectiveMmaINS1_34MainloopSm90TmaGmmaWarpSpecializedILi2ENS5_IJNS4_1CILi1EEESB_SB_EEENS1_35KernelTmaWarpSpecializedCooperativeEEENS5_IJNSA_ILi128EEENSA_ILi224EEENSA_ILi256EEEEEEaNS5_IJlSB_lEEEaSJ_NS4_8TiledMMAINS4_8MMA_AtomIJNS4_4SM904GMMA26MMA_64x32x32_S32S8S8_SS_TNEEEENS4_6LayoutINS5_IJNSA_ILi2EEESB_SB_EEENS5_IJSB_NSA_ILi0EEEST_EEEEENS5_IJNS4_10UnderscoreESW_SW_EEEEENS4_13SM90_TMA_LOADENS4_14ComposedLayoutINS4_7SwizzleILi3ELi4ELi3EEENS4_18smem_ptr_flag_bitsILi8EEENSQ_INS5_IJNSA_ILi8EEESF_EEENS5_IJSF_SB_EEEEEEEvNS4_8identityESZ_S19_vS1A_EENS_8epilogue10collective6detail29Sm90TmaWarpSpecializedAdapterINS1D_15DefaultEpilogueIaSJ_SJ_NS1C_6thread17LinearCombinationIaLi1EiiLNS1H_9ScaleType4KindE0ELNS_15FloatRoundStyleE2EaEENS1_15EpilogueDefaultEEEEEvvEEEEvNT_6ParamsE,"a",@progbits
	.sectionflags	@""
	.align	4
.nv.constant0._ZN7cutlass13device_kernelINS_4gemm6kernel13GemmUniversalIN4cute5tupleIJiiiiEEENS1_10collective13CollectiveMmaINS1_34MainloopSm90TmaGmmaWarpSpecializedILi2ENS5_IJNS4_1CILi1EEESB_SB_EEENS1_35KernelTmaWarpSpecializedCooperativeEEENS5_IJNSA_ILi128EEENSA_ILi224EEENSA_ILi256EEEEEEaNS5_IJlSB_lEEEaSJ_NS4_8TiledMMAINS4_8MMA_AtomIJNS4_4SM904GMMA26MMA_64x32x32_S32S8S8_SS_TNEEEENS4_6LayoutINS5_IJNSA_ILi2EEESB_SB_EEENS5_IJSB_NSA_ILi0EEEST_EEEEENS5_IJNS4_10UnderscoreESW_SW_EEEEENS4_13SM90_TMA_LOADENS4_14ComposedLayoutINS4_7SwizzleILi3ELi4ELi3EEENS4_18smem_ptr_flag_bitsILi8EEENSQ_INS5_IJNSA_ILi8EEESF_EEENS5_IJSF_SB_EEEEEEEvNS4_8identityESZ_S19_vS1A_EENS_8epilogue10collective6detail29Sm90TmaWarpSpecializedAdapterINS1D_15DefaultEpilogueIaSJ_SJ_NS1C_6thread17LinearCombinationIaLi1EiiLNS1H_9ScaleType4KindE0ELNS_15FloatRoundStyleE2EaEENS1_15EpilogueDefaultEEEEEvvEEEEvNT_6ParamsE:
	.zero		1664


//--------------------- SYMBOLS --------------------------

	.type		.nv.reservedSmem.offset0,@object
	.size		.nv.reservedSmem.offset0,0x4
	.type		__assertfail,@function
